//
// Generated by NVIDIA NVVM Compiler
//
// Compiler Build ID: CL-36424714
// Cuda compilation tools, release 13.0, V13.0.88
// Based on NVVM 20.0.0
//

.version 9.0
.target sm_100
.address_size 64

	// .globl	_Z27compute_genus_scores_kernelPiS_PfS0_iiii

.visible .entry _Z27compute_genus_scores_kernelPiS_PfS0_iiii(
	.param .u64 .ptr .align 1 _Z27compute_genus_scores_kernelPiS_PfS0_iiii_param_0,
	.param .u64 .ptr .align 1 _Z27compute_genus_scores_kernelPiS_PfS0_iiii_param_1,
	.param .u64 .ptr .align 1 _Z27compute_genus_scores_kernelPiS_PfS0_iiii_param_2,
	.param .u64 .ptr .align 1 _Z27compute_genus_scores_kernelPiS_PfS0_iiii_param_3,
	.param .u32 _Z27compute_genus_scores_kernelPiS_PfS0_iiii_param_4,
	.param .u32 _Z27compute_genus_scores_kernelPiS_PfS0_iiii_param_5,
	.param .u32 _Z27compute_genus_scores_kernelPiS_PfS0_iiii_param_6,
	.param .u32 _Z27compute_genus_scores_kernelPiS_PfS0_iiii_param_7
)
{
	.reg .pred 	%p<9>;
	.reg .b32 	%r<29>;
	.reg .b32 	%f<25>;
	.reg .b64 	%rd<48>;

	ld.param.u64 	%rd13, [_Z27compute_genus_scores_kernelPiS_PfS0_iiii_param_0];
	ld.param.u64 	%rd11, [_Z27compute_genus_scores_kernelPiS_PfS0_iiii_param_1];
	ld.param.u64 	%rd14, [_Z27compute_genus_scores_kernelPiS_PfS0_iiii_param_2];
	ld.param.u64 	%rd12, [_Z27compute_genus_scores_kernelPiS_PfS0_iiii_param_3];
	ld.param.u32 	%r16, [_Z27compute_genus_scores_kernelPiS_PfS0_iiii_param_4];
	ld.param.u32 	%r17, [_Z27compute_genus_scores_kernelPiS_PfS0_iiii_param_5];
	ld.param.u32 	%r14, [_Z27compute_genus_scores_kernelPiS_PfS0_iiii_param_6];
	ld.param.u32 	%r15, [_Z27compute_genus_scores_kernelPiS_PfS0_iiii_param_7];
	cvta.to.global.u64 	%rd1, %rd14;
	cvta.to.global.u64 	%rd2, %rd13;
	mov.u32 	%r1, %ctaid.x;
	mov.u32 	%r18, %tid.x;
	mov.u32 	%r19, %ctaid.y;
	mov.u32 	%r20, %ntid.x;
	mad.lo.s32 	%r21, %r19, %r20, %r18;
	setp.ge.s32 	%p1, %r1, %r16;
	setp.ge.s32 	%p2, %r21, %r17;
	or.pred  	%p3, %p1, %p2;
	@%p3 bra 	$L__BB0_9;
	cvta.to.global.u64 	%rd15, %rd11;
	mul.wide.u32 	%rd16, %r1, 4;
	add.s64 	%rd17, %rd15, %rd16;
	ld.global.u32 	%r3, [%rd17];
	mul.lo.s32 	%r22, %r15, %r1;
	cvt.s64.s32 	%rd3, %r22;
	mul.lo.s32 	%r23, %r14, %r21;
	cvt.s64.s32 	%rd4, %r23;
	setp.lt.s32 	%p4, %r3, 1;
	mov.f32 	%f24, 0f00000000;
	@%p4 bra 	$L__BB0_8;
	and.b32  	%r4, %r3, 3;
	setp.lt.u32 	%p5, %r3, 4;
	mov.f32 	%f24, 0f00000000;
	mov.b32 	%r27, 0;
	@%p5 bra 	$L__BB0_5;
	and.b32  	%r27, %r3, 2147483644;
	neg.s32 	%r26, %r27;
	shl.b64 	%rd18, %rd3, 2;
	add.s64 	%rd19, %rd18, %rd2;
	add.s64 	%rd46, %rd19, 8;
	mov.f32 	%f24, 0f00000000;
$L__BB0_4:
	.pragma "nounroll";
	ld.global.s32 	%rd20, [%rd46+-8];
	add.s64 	%rd21, %rd20, %rd4;
	shl.b64 	%rd22, %rd21, 2;
	add.s64 	%rd23, %rd1, %rd22;
	ld.global.f32 	%f12, [%rd23];
	add.f32 	%f13, %f24, %f12;
	ld.global.s32 	%rd24, [%rd46+-4];
	add.s64 	%rd25, %rd24, %rd4;
	shl.b64 	%rd26, %rd25, 2;
	add.s64 	%rd27, %rd1, %rd26;
	ld.global.f32 	%f14, [%rd27];
	add.f32 	%f15, %f13, %f14;
	ld.global.s32 	%rd28, [%rd46];
	add.s64 	%rd29, %rd28, %rd4;
	shl.b64 	%rd30, %rd29, 2;
	add.s64 	%rd31, %rd1, %rd30;
	ld.global.f32 	%f16, [%rd31];
	add.f32 	%f17, %f15, %f16;
	ld.global.s32 	%rd32, [%rd46+4];
	add.s64 	%rd33, %rd32, %rd4;
	shl.b64 	%rd34, %rd33, 2;
	add.s64 	%rd35, %rd1, %rd34;
	ld.global.f32 	%f18, [%rd35];
	add.f32 	%f24, %f17, %f18;
	add.s32 	%r26, %r26, 4;
	add.s64 	%rd46, %rd46, 16;
	setp.ne.s32 	%p6, %r26, 0;
	@%p6 bra 	$L__BB0_4;
$L__BB0_5:
	setp.eq.s32 	%p7, %r4, 0;
	@%p7 bra 	$L__BB0_8;
	cvt.u64.u32 	%rd36, %r27;
	add.s64 	%rd37, %rd3, %rd36;
	shl.b64 	%rd38, %rd37, 2;
	add.s64 	%rd47, %rd2, %rd38;
	neg.s32 	%r28, %r4;
$L__BB0_7:
	.pragma "nounroll";
	ld.global.s32 	%rd39, [%rd47];
	add.s64 	%rd40, %rd39, %rd4;
	shl.b64 	%rd41, %rd40, 2;
	add.s64 	%rd42, %rd1, %rd41;
	ld.global.f32 	%f19, [%rd42];
	add.f32 	%f24, %f24, %f19;
	add.s64 	%rd47, %rd47, 4;
	add.s32 	%r28, %r28, 1;
	setp.ne.s32 	%p8, %r28, 0;
	@%p8 bra 	$L__BB0_7;
$L__BB0_8:
	mad.lo.s32 	%r25, %r17, %r1, %r21;
	cvta.to.global.u64 	%rd43, %rd12;
	mul.wide.u32 	%rd44, %r25, 4;
	add.s64 	%rd45, %rd43, %rd44;
	st.global.f32 	[%rd45], %f24;
$L__BB0_9:
	ret;

}
	// .globl	_Z22find_best_genus_kernelPfPiS_iii
.visible .entry _Z22find_best_genus_kernelPfPiS_iii(
	.param .u64 .ptr .align 1 _Z22find_best_genus_kernelPfPiS_iii_param_0,
	.param .u64 .ptr .align 1 _Z22find_best_genus_kernelPfPiS_iii_param_1,
	.param .u64 .ptr .align 1 _Z22find_best_genus_kernelPfPiS_iii_param_2,
	.param .u32 _Z22find_best_genus_kernelPfPiS_iii_param_3,
	.param .u32 _Z22find_best_genus_kernelPfPiS_iii_param_4,
	.param .u32 _Z22find_best_genus_kernelPfPiS_iii_param_5
)
{
	.reg .pred 	%p<40>;
	.reg .b32 	%r<115>;
	.reg .b32 	%f<83>;
	.reg .b64 	%rd<30>;

	ld.param.u64 	%rd6, [_Z22find_best_genus_kernelPfPiS_iii_param_0];
	ld.param.u64 	%rd7, [_Z22find_best_genus_kernelPfPiS_iii_param_1];
	ld.param.u64 	%rd8, [_Z22find_best_genus_kernelPfPiS_iii_param_2];
	ld.param.u32 	%r34, [_Z22find_best_genus_kernelPfPiS_iii_param_3];
	ld.param.u32 	%r32, [_Z22find_best_genus_kernelPfPiS_iii_param_4];
	ld.param.u32 	%r33, [_Z22find_best_genus_kernelPfPiS_iii_param_5];
	mov.u32 	%r35, %ctaid.x;
	mov.u32 	%r36, %ntid.x;
	mov.u32 	%r37, %tid.x;
	mad.lo.s32 	%r1, %r35, %r36, %r37;
	setp.ge.s32 	%p1, %r1, %r34;
	@%p1 bra 	$L__BB1_15;
	cvta.to.global.u64 	%rd1, %rd6;
	mul.lo.s32 	%r39, %r32, %r1;
	cvt.s64.s32 	%rd2, %r39;
	setp.lt.s32 	%p2, %r32, 1;
	mov.b32 	%r114, -1;
	mov.f32 	%f82, 0fF149F2CA;
	@%p2 bra 	$L__BB1_14;
	and.b32  	%r2, %r32, 15;
	setp.lt.u32 	%p3, %r32, 16;
	mov.f32 	%f82, 0fF149F2CA;
	mov.b32 	%r114, -1;
	mov.b32 	%r106, 0;
	@%p3 bra 	$L__BB1_5;
	and.b32  	%r106, %r32, 2147483632;
	mov.f32 	%f82, 0fF149F2CA;
	mov.b32 	%r114, -1;
	mov.b32 	%r100, 0;
$L__BB1_4:
	.pragma "nounroll";
	cvt.u64.u32 	%rd9, %r100;
	add.s64 	%rd10, %rd9, %rd2;
	shl.b64 	%rd11, %rd10, 2;
	add.s64 	%rd12, %rd1, %rd11;
	ld.global.f32 	%f18, [%rd12];
	setp.gt.f32 	%p4, %f18, %f82;
	add.s32 	%r45, %r100, %r33;
	selp.f32 	%f19, %f18, %f82, %p4;
	selp.b32 	%r46, %r45, %r114, %p4;
	ld.global.f32 	%f20, [%rd12+4];
	setp.gt.f32 	%p5, %f20, %f19;
	add.s32 	%r47, %r45, 1;
	selp.f32 	%f21, %f20, %f19, %p5;
	selp.b32 	%r48, %r47, %r46, %p5;
	ld.global.f32 	%f22, [%rd12+8];
	setp.gt.f32 	%p6, %f22, %f21;
	add.s32 	%r49, %r45, 2;
	selp.f32 	%f23, %f22, %f21, %p6;
	selp.b32 	%r50, %r49, %r48, %p6;
	ld.global.f32 	%f24, [%rd12+12];
	setp.gt.f32 	%p7, %f24, %f23;
	add.s32 	%r51, %r45, 3;
	selp.f32 	%f25, %f24, %f23, %p7;
	selp.b32 	%r52, %r51, %r50, %p7;
	ld.global.f32 	%f26, [%rd12+16];
	setp.gt.f32 	%p8, %f26, %f25;
	add.s32 	%r53, %r45, 4;
	selp.f32 	%f27, %f26, %f25, %p8;
	selp.b32 	%r54, %r53, %r52, %p8;
	ld.global.f32 	%f28, [%rd12+20];
	setp.gt.f32 	%p9, %f28, %f27;
	add.s32 	%r55, %r45, 5;
	selp.f32 	%f29, %f28, %f27, %p9;
	selp.b32 	%r56, %r55, %r54, %p9;
	ld.global.f32 	%f30, [%rd12+24];
	setp.gt.f32 	%p10, %f30, %f29;
	add.s32 	%r57, %r45, 6;
	selp.f32 	%f31, %f30, %f29, %p10;
	selp.b32 	%r58, %r57, %r56, %p10;
	ld.global.f32 	%f32, [%rd12+28];
	setp.gt.f32 	%p11, %f32, %f31;
	add.s32 	%r59, %r45, 7;
	selp.f32 	%f33, %f32, %f31, %p11;
	selp.b32 	%r60, %r59, %r58, %p11;
	ld.global.f32 	%f34, [%rd12+32];
	setp.gt.f32 	%p12, %f34, %f33;
	add.s32 	%r61, %r45, 8;
	selp.f32 	%f35, %f34, %f33, %p12;
	selp.b32 	%r62, %r61, %r60, %p12;
	ld.global.f32 	%f36, [%rd12+36];
	setp.gt.f32 	%p13, %f36, %f35;
	add.s32 	%r63, %r45, 9;
	selp.f32 	%f37, %f36, %f35, %p13;
	selp.b32 	%r64, %r63, %r62, %p13;
	ld.global.f32 	%f38, [%rd12+40];
	setp.gt.f32 	%p14, %f38, %f37;
	add.s32 	%r65, %r45, 10;
	selp.f32 	%f39, %f38, %f37, %p14;
	selp.b32 	%r66, %r65, %r64, %p14;
	ld.global.f32 	%f40, [%rd12+44];
	setp.gt.f32 	%p15, %f40, %f39;
	add.s32 	%r67, %r45, 11;
	selp.f32 	%f41, %f40, %f39, %p15;
	selp.b32 	%r68, %r67, %r66, %p15;
	ld.global.f32 	%f42, [%rd12+48];
	setp.gt.f32 	%p16, %f42, %f41;
	add.s32 	%r69, %r45, 12;
	selp.f32 	%f43, %f42, %f41, %p16;
	selp.b32 	%r70, %r69, %r68, %p16;
	ld.global.f32 	%f44, [%rd12+52];
	setp.gt.f32 	%p17, %f44, %f43;
	add.s32 	%r71, %r45, 13;
	selp.f32 	%f45, %f44, %f43, %p17;
	selp.b32 	%r72, %r71, %r70, %p17;
	ld.global.f32 	%f46, [%rd12+56];
	setp.gt.f32 	%p18, %f46, %f45;
	add.s32 	%r73, %r45, 14;
	selp.f32 	%f47, %f46, %f45, %p18;
	selp.b32 	%r74, %r73, %r72, %p18;
	ld.global.f32 	%f48, [%rd12+60];
	setp.gt.f32 	%p19, %f48, %f47;
	add.s32 	%r75, %r45, 15;
	selp.f32 	%f82, %f48, %f47, %p19;
	selp.b32 	%r114, %r75, %r74, %p19;
	add.s32 	%r100, %r100, 16;
	setp.ne.s32 	%p20, %r100, %r106;
	@%p20 bra 	$L__BB1_4;
$L__BB1_5:
	setp.eq.s32 	%p21, %r2, 0;
	@%p21 bra 	$L__BB1_14;
	and.b32  	%r11, %r32, 7;
	setp.lt.u32 	%p22, %r2, 8;
	@%p22 bra 	$L__BB1_8;
	cvt.u64.u32 	%rd13, %r106;
	add.s64 	%rd14, %rd13, %rd2;
	shl.b64 	%rd15, %rd14, 2;
	add.s64 	%rd16, %rd1, %rd15;
	ld.global.f32 	%f50, [%rd16];
	setp.gt.f32 	%p23, %f50, %f82;
	add.s32 	%r77, %r106, %r33;
	selp.f32 	%f51, %f50, %f82, %p23;
	selp.b32 	%r78, %r77, %r114, %p23;
	ld.global.f32 	%f52, [%rd16+4];
	setp.gt.f32 	%p24, %f52, %f51;
	add.s32 	%r79, %r77, 1;
	selp.f32 	%f53, %f52, %f51, %p24;
	selp.b32 	%r80, %r79, %r78, %p24;
	ld.global.f32 	%f54, [%rd16+8];
	setp.gt.f32 	%p25, %f54, %f53;
	add.s32 	%r81, %r77, 2;
	selp.f32 	%f55, %f54, %f53, %p25;
	selp.b32 	%r82, %r81, %r80, %p25;
	ld.global.f32 	%f56, [%rd16+12];
	setp.gt.f32 	%p26, %f56, %f55;
	add.s32 	%r83, %r77, 3;
	selp.f32 	%f57, %f56, %f55, %p26;
	selp.b32 	%r84, %r83, %r82, %p26;
	ld.global.f32 	%f58, [%rd16+16];
	setp.gt.f32 	%p27, %f58, %f57;
	add.s32 	%r85, %r77, 4;
	selp.f32 	%f59, %f58, %f57, %p27;
	selp.b32 	%r86, %r85, %r84, %p27;
	ld.global.f32 	%f60, [%rd16+20];
	setp.gt.f32 	%p28, %f60, %f59;
	add.s32 	%r87, %r77, 5;
	selp.f32 	%f61, %f60, %f59, %p28;
	selp.b32 	%r88, %r87, %r86, %p28;
	ld.global.f32 	%f62, [%rd16+24];
	setp.gt.f32 	%p29, %f62, %f61;
	add.s32 	%r89, %r77, 6;
	selp.f32 	%f63, %f62, %f61, %p29;
	selp.b32 	%r90, %r89, %r88, %p29;
	ld.global.f32 	%f64, [%rd16+28];
	setp.gt.f32 	%p30, %f64, %f63;
	add.s32 	%r91, %r77, 7;
	selp.f32 	%f82, %f64, %f63, %p30;
	selp.b32 	%r114, %r91, %r90, %p30;
	add.s32 	%r106, %r106, 8;
$L__BB1_8:
	setp.eq.s32 	%p31, %r11, 0;
	@%p31 bra 	$L__BB1_14;
	and.b32  	%r17, %r32, 3;
	setp.lt.u32 	%p32, %r11, 4;
	@%p32 bra 	$L__BB1_11;
	cvt.u64.u32 	%rd17, %r106;
	add.s64 	%rd18, %rd17, %rd2;
	shl.b64 	%rd19, %rd18, 2;
	add.s64 	%rd20, %rd1, %rd19;
	ld.global.f32 	%f66, [%rd20];
	setp.gt.f32 	%p33, %f66, %f82;
	add.s32 	%r93, %r106, %r33;
	selp.f32 	%f67, %f66, %f82, %p33;
	selp.b32 	%r94, %r93, %r114, %p33;
	ld.global.f32 	%f68, [%rd20+4];
	setp.gt.f32 	%p34, %f68, %f67;
	add.s32 	%r95, %r93, 1;
	selp.f32 	%f69, %f68, %f67, %p34;
	selp.b32 	%r96, %r95, %r94, %p34;
	ld.global.f32 	%f70, [%rd20+8];
	setp.gt.f32 	%p35, %f70, %f69;
	add.s32 	%r97, %r93, 2;
	selp.f32 	%f71, %f70, %f69, %p35;
	selp.b32 	%r98, %r97, %r96, %p35;
	ld.global.f32 	%f72, [%rd20+12];
	setp.gt.f32 	%p36, %f72, %f71;
	add.s32 	%r99, %r93, 3;
	selp.f32 	%f82, %f72, %f71, %p36;
	selp.b32 	%r114, %r99, %r98, %p36;
	add.s32 	%r106, %r106, 4;
$L__BB1_11:
	setp.eq.s32 	%p37, %r17, 0;
	@%p37 bra 	$L__BB1_14;
	add.s32 	%r112, %r106, %r33;
	cvt.u64.u32 	%rd21, %r106;
	add.s64 	%rd22, %rd2, %rd21;
	shl.b64 	%rd23, %rd22, 2;
	add.s64 	%rd29, %rd1, %rd23;
	neg.s32 	%r111, %r17;
$L__BB1_13:
	.pragma "nounroll";
	ld.global.f32 	%f73, [%rd29];
	setp.gt.f32 	%p38, %f73, %f82;
	selp.f32 	%f82, %f73, %f82, %p38;
	selp.b32 	%r114, %r112, %r114, %p38;
	add.s32 	%r112, %r112, 1;
	add.s64 	%rd29, %rd29, 4;
	add.s32 	%r111, %r111, 1;
	setp.ne.s32 	%p39, %r111, 0;
	@%p39 bra 	$L__BB1_13;
$L__BB1_14:
	cvta.to.global.u64 	%rd24, %rd7;
	mul.wide.s32 	%rd25, %r1, 4;
	add.s64 	%rd26, %rd24, %rd25;
	st.global.u32 	[%rd26], %r114;
	cvta.to.global.u64 	%rd27, %rd8;
	add.s64 	%rd28, %rd27, %rd25;
	st.global.f32 	[%rd28], %f82;
$L__BB1_15:
	ret;

}
	// .globl	_Z31compute_bootstrap_scores_kernelPiS_PfS0_iiiii
.visible .entry _Z31compute_bootstrap_scores_kernelPiS_PfS0_iiiii(
	.param .u64 .ptr .align 1 _Z31compute_bootstrap_scores_kernelPiS_PfS0_iiiii_param_0,
	.param .u64 .ptr .align 1 _Z31compute_bootstrap_scores_kernelPiS_PfS0_iiiii_param_1,
	.param .u64 .ptr .align 1 _Z31compute_bootstrap_scores_kernelPiS_PfS0_iiiii_param_2,
	.param .u64 .ptr .align 1 _Z31compute_bootstrap_scores_kernelPiS_PfS0_iiiii_param_3,
	.param .u32 _Z31compute_bootstrap_scores_kernelPiS_PfS0_iiiii_param_4,
	.param .u32 _Z31compute_bootstrap_scores_kernelPiS_PfS0_iiiii_param_5,
	.param .u32 _Z31compute_bootstrap_scores_kernelPiS_PfS0_iiiii_param_6,
	.param .u32 _Z31compute_bootstrap_scores_kernelPiS_PfS0_iiiii_param_7,
	.param .u32 _Z31compute_bootstrap_scores_kernelPiS_PfS0_iiiii_param_8
)
{
	.reg .pred 	%p<11>;
	.reg .b32 	%r<30>;
	.reg .b32 	%f<25>;
	.reg .b64 	%rd<48>;

	ld.param.u64 	%rd13, [_Z31compute_bootstrap_scores_kernelPiS_PfS0_iiiii_param_0];
	ld.param.u64 	%rd11, [_Z31compute_bootstrap_scores_kernelPiS_PfS0_iiiii_param_1];
	ld.param.u64 	%rd14, [_Z31compute_bootstrap_scores_kernelPiS_PfS0_iiiii_param_2];
	ld.param.u64 	%rd12, [_Z31compute_bootstrap_scores_kernelPiS_PfS0_iiiii_param_3];
	ld.param.u32 	%r19, [_Z31compute_bootstrap_scores_kernelPiS_PfS0_iiiii_param_4];
	ld.param.u32 	%r15, [_Z31compute_bootstrap_scores_kernelPiS_PfS0_iiiii_param_5];
	ld.param.u32 	%r16, [_Z31compute_bootstrap_scores_kernelPiS_PfS0_iiiii_param_6];
	ld.param.u32 	%r17, [_Z31compute_bootstrap_scores_kernelPiS_PfS0_iiiii_param_7];
	ld.param.u32 	%r18, [_Z31compute_bootstrap_scores_kernelPiS_PfS0_iiiii_param_8];
	cvta.to.global.u64 	%rd1, %rd14;
	cvta.to.global.u64 	%rd2, %rd13;
	mov.u32 	%r1, %ctaid.x;
	mov.u32 	%r2, %ctaid.y;
	mov.u32 	%r20, %tid.x;
	mov.u32 	%r21, %ctaid.z;
	mov.u32 	%r22, %ntid.x;
	mad.lo.s32 	%r3, %r21, %r22, %r20;
	setp.ge.s32 	%p1, %r1, %r19;
	setp.ge.s32 	%p2, %r2, %r15;
	or.pred  	%p3, %p1, %p2;
	setp.ge.s32 	%p4, %r3, %r16;
	or.pred  	%p5, %p3, %p4;
	@%p5 bra 	$L__BB2_9;
	cvta.to.global.u64 	%rd15, %rd11;
	mul.wide.u32 	%rd16, %r1, 4;
	add.s64 	%rd17, %rd15, %rd16;
	ld.global.u32 	%r4, [%rd17];
	mad.lo.s32 	%r5, %r15, %r1, %r2;
	mul.lo.s32 	%r23, %r18, %r5;
	cvt.s64.s32 	%rd3, %r23;
	mul.lo.s32 	%r24, %r17, %r3;
	cvt.s64.s32 	%rd4, %r24;
	setp.lt.s32 	%p6, %r4, 1;
	mov.f32 	%f24, 0f00000000;
	@%p6 bra 	$L__BB2_8;
	and.b32  	%r6, %r4, 3;
	setp.lt.u32 	%p7, %r4, 4;
	mov.f32 	%f24, 0f00000000;
	mov.b32 	%r28, 0;
	@%p7 bra 	$L__BB2_5;
	and.b32  	%r28, %r4, 2147483644;
	neg.s32 	%r27, %r28;
	shl.b64 	%rd18, %rd3, 2;
	add.s64 	%rd19, %rd18, %rd2;
	add.s64 	%rd46, %rd19, 8;
	mov.f32 	%f24, 0f00000000;
$L__BB2_4:
	.pragma "nounroll";
	ld.global.s32 	%rd20, [%rd46+-8];
	add.s64 	%rd21, %rd20, %rd4;
	shl.b64 	%rd22, %rd21, 2;
	add.s64 	%rd23, %rd1, %rd22;
	ld.global.f32 	%f12, [%rd23];
	add.f32 	%f13, %f24, %f12;
	ld.global.s32 	%rd24, [%rd46+-4];
	add.s64 	%rd25, %rd24, %rd4;
	shl.b64 	%rd26, %rd25, 2;
	add.s64 	%rd27, %rd1, %rd26;
	ld.global.f32 	%f14, [%rd27];
	add.f32 	%f15, %f13, %f14;
	ld.global.s32 	%rd28, [%rd46];
	add.s64 	%rd29, %rd28, %rd4;
	shl.b64 	%rd30, %rd29, 2;
	add.s64 	%rd31, %rd1, %rd30;
	ld.global.f32 	%f16, [%rd31];
	add.f32 	%f17, %f15, %f16;
	ld.global.s32 	%rd32, [%rd46+4];
	add.s64 	%rd33, %rd32, %rd4;
	shl.b64 	%rd34, %rd33, 2;
	add.s64 	%rd35, %rd1, %rd34;
	ld.global.f32 	%f18, [%rd35];
	add.f32 	%f24, %f17, %f18;
	add.s32 	%r27, %r27, 4;
	add.s64 	%rd46, %rd46, 16;
	setp.ne.s32 	%p8, %r27, 0;
	@%p8 bra 	$L__BB2_4;
$L__BB2_5:
	setp.eq.s32 	%p9, %r6, 0;
	@%p9 bra 	$L__BB2_8;
	cvt.u64.u32 	%rd36, %r28;
	add.s64 	%rd37, %rd3, %rd36;
	shl.b64 	%rd38, %rd37, 2;
	add.s64 	%rd47, %rd2, %rd38;
	neg.s32 	%r29, %r6;
$L__BB2_7:
	.pragma "nounroll";
	ld.global.s32 	%rd39, [%rd47];
	add.s64 	%rd40, %rd39, %rd4;
	shl.b64 	%rd41, %rd40, 2;
	add.s64 	%rd42, %rd1, %rd41;
	ld.global.f32 	%f19, [%rd42];
	add.f32 	%f24, %f24, %f19;
	add.s64 	%rd47, %rd47, 4;
	add.s32 	%r29, %r29, 1;
	setp.ne.s32 	%p10, %r29, 0;
	@%p10 bra 	$L__BB2_7;
$L__BB2_8:
	mad.lo.s32 	%r26, %r5, %r16, %r3;
	cvta.to.global.u64 	%rd43, %rd12;
	mul.wide.u32 	%rd44, %r26, 4;
	add.s64 	%rd45, %rd43, %rd44;
	st.global.f32 	[%rd45], %f24;
$L__BB2_9:
	ret;

}
	// .globl	_Z32find_best_bootstrap_genus_kernelPfPiS_iiii
.visible .entry _Z32find_best_bootstrap_genus_kernelPfPiS_iiii(
	.param .u64 .ptr .align 1 _Z32find_best_bootstrap_genus_kernelPfPiS_iiii_param_0,
	.param .u64 .ptr .align 1 _Z32find_best_bootstrap_genus_kernelPfPiS_iiii_param_1,
	.param .u64 .ptr .align 1 _Z32find_best_bootstrap_genus_kernelPfPiS_iiii_param_2,
	.param .u32 _Z32find_best_bootstrap_genus_kernelPfPiS_iiii_param_3,
	.param .u32 _Z32find_best_bootstrap_genus_kernelPfPiS_iiii_param_4,
	.param .u32 _Z32find_best_bootstrap_genus_kernelPfPiS_iiii_param_5,
	.param .u32 _Z32find_best_bootstrap_genus_kernelPfPiS_iiii_param_6
)
{
	.reg .pred 	%p<42>;
	.reg .b32 	%r<120>;
	.reg .b32 	%f<83>;
	.reg .b64 	%rd<30>;

	ld.param.u64 	%rd6, [_Z32find_best_bootstrap_genus_kernelPfPiS_iiii_param_0];
	ld.param.u64 	%rd7, [_Z32find_best_bootstrap_genus_kernelPfPiS_iiii_param_1];
	ld.param.u64 	%rd8, [_Z32find_best_bootstrap_genus_kernelPfPiS_iiii_param_2];
	ld.param.u32 	%r37, [_Z32find_best_bootstrap_genus_kernelPfPiS_iiii_param_3];
	ld.param.u32 	%r38, [_Z32find_best_bootstrap_genus_kernelPfPiS_iiii_param_4];
	ld.param.u32 	%r35, [_Z32find_best_bootstrap_genus_kernelPfPiS_iiii_param_5];
	ld.param.u32 	%r36, [_Z32find_best_bootstrap_genus_kernelPfPiS_iiii_param_6];
	mov.u32 	%r1, %ctaid.x;
	mov.u32 	%r39, %tid.x;
	mov.u32 	%r40, %ctaid.y;
	mov.u32 	%r41, %ntid.x;
	mad.lo.s32 	%r42, %r40, %r41, %r39;
	setp.ge.s32 	%p1, %r1, %r37;
	setp.ge.s32 	%p2, %r42, %r38;
	or.pred  	%p3, %p1, %p2;
	@%p3 bra 	$L__BB3_15;
	cvta.to.global.u64 	%rd1, %rd6;
	mad.lo.s32 	%r3, %r38, %r1, %r42;
	mul.lo.s32 	%r44, %r3, %r35;
	cvt.s64.s32 	%rd2, %r44;
	setp.lt.s32 	%p4, %r35, 1;
	mov.b32 	%r119, -1;
	mov.f32 	%f82, 0fF149F2CA;
	@%p4 bra 	$L__BB3_14;
	and.b32  	%r4, %r35, 15;
	setp.lt.u32 	%p5, %r35, 16;
	mov.f32 	%f82, 0fF149F2CA;
	mov.b32 	%r119, -1;
	mov.b32 	%r111, 0;
	@%p5 bra 	$L__BB3_5;
	and.b32  	%r111, %r35, 2147483632;
	mov.f32 	%f82, 0fF149F2CA;
	mov.b32 	%r119, -1;
	mov.b32 	%r105, 0;
$L__BB3_4:
	.pragma "nounroll";
	cvt.u64.u32 	%rd9, %r105;
	add.s64 	%rd10, %rd9, %rd2;
	shl.b64 	%rd11, %rd10, 2;
	add.s64 	%rd12, %rd1, %rd11;
	ld.global.f32 	%f18, [%rd12];
	setp.gt.f32 	%p6, %f18, %f82;
	add.s32 	%r50, %r105, %r36;
	selp.f32 	%f19, %f18, %f82, %p6;
	selp.b32 	%r51, %r50, %r119, %p6;
	ld.global.f32 	%f20, [%rd12+4];
	setp.gt.f32 	%p7, %f20, %f19;
	add.s32 	%r52, %r50, 1;
	selp.f32 	%f21, %f20, %f19, %p7;
	selp.b32 	%r53, %r52, %r51, %p7;
	ld.global.f32 	%f22, [%rd12+8];
	setp.gt.f32 	%p8, %f22, %f21;
	add.s32 	%r54, %r50, 2;
	selp.f32 	%f23, %f22, %f21, %p8;
	selp.b32 	%r55, %r54, %r53, %p8;
	ld.global.f32 	%f24, [%rd12+12];
	setp.gt.f32 	%p9, %f24, %f23;
	add.s32 	%r56, %r50, 3;
	selp.f32 	%f25, %f24, %f23, %p9;
	selp.b32 	%r57, %r56, %r55, %p9;
	ld.global.f32 	%f26, [%rd12+16];
	setp.gt.f32 	%p10, %f26, %f25;
	add.s32 	%r58, %r50, 4;
	selp.f32 	%f27, %f26, %f25, %p10;
	selp.b32 	%r59, %r58, %r57, %p10;
	ld.global.f32 	%f28, [%rd12+20];
	setp.gt.f32 	%p11, %f28, %f27;
	add.s32 	%r60, %r50, 5;
	selp.f32 	%f29, %f28, %f27, %p11;
	selp.b32 	%r61, %r60, %r59, %p11;
	ld.global.f32 	%f30, [%rd12+24];
	setp.gt.f32 	%p12, %f30, %f29;
	add.s32 	%r62, %r50, 6;
	selp.f32 	%f31, %f30, %f29, %p12;
	selp.b32 	%r63, %r62, %r61, %p12;
	ld.global.f32 	%f32, [%rd12+28];
	setp.gt.f32 	%p13, %f32, %f31;
	add.s32 	%r64, %r50, 7;
	selp.f32 	%f33, %f32, %f31, %p13;
	selp.b32 	%r65, %r64, %r63, %p13;
	ld.global.f32 	%f34, [%rd12+32];
	setp.gt.f32 	%p14, %f34, %f33;
	add.s32 	%r66, %r50, 8;
	selp.f32 	%f35, %f34, %f33, %p14;
	selp.b32 	%r67, %r66, %r65, %p14;
	ld.global.f32 	%f36, [%rd12+36];
	setp.gt.f32 	%p15, %f36, %f35;
	add.s32 	%r68, %r50, 9;
	selp.f32 	%f37, %f36, %f35, %p15;
	selp.b32 	%r69, %r68, %r67, %p15;
	ld.global.f32 	%f38, [%rd12+40];
	setp.gt.f32 	%p16, %f38, %f37;
	add.s32 	%r70, %r50, 10;
	selp.f32 	%f39, %f38, %f37, %p16;
	selp.b32 	%r71, %r70, %r69, %p16;
	ld.global.f32 	%f40, [%rd12+44];
	setp.gt.f32 	%p17, %f40, %f39;
	add.s32 	%r72, %r50, 11;
	selp.f32 	%f41, %f40, %f39, %p17;
	selp.b32 	%r73, %r72, %r71, %p17;
	ld.global.f32 	%f42, [%rd12+48];
	setp.gt.f32 	%p18, %f42, %f41;
	add.s32 	%r74, %r50, 12;
	selp.f32 	%f43, %f42, %f41, %p18;
	selp.b32 	%r75, %r74, %r73, %p18;
	ld.global.f32 	%f44, [%rd12+52];
	setp.gt.f32 	%p19, %f44, %f43;
	add.s32 	%r76, %r50, 13;
	selp.f32 	%f45, %f44, %f43, %p19;
	selp.b32 	%r77, %r76, %r75, %p19;
	ld.global.f32 	%f46, [%rd12+56];
	setp.gt.f32 	%p20, %f46, %f45;
	add.s32 	%r78, %r50, 14;
	selp.f32 	%f47, %f46, %f45, %p20;
	selp.b32 	%r79, %r78, %r77, %p20;
	ld.global.f32 	%f48, [%rd12+60];
	setp.gt.f32 	%p21, %f48, %f47;
	add.s32 	%r80, %r50, 15;
	selp.f32 	%f82, %f48, %f47, %p21;
	selp.b32 	%r119, %r80, %r79, %p21;
	add.s32 	%r105, %r105, 16;
	setp.ne.s32 	%p22, %r105, %r111;
	@%p22 bra 	$L__BB3_4;
$L__BB3_5:
	setp.eq.s32 	%p23, %r4, 0;
	@%p23 bra 	$L__BB3_14;
	and.b32  	%r13, %r35, 7;
	setp.lt.u32 	%p24, %r4, 8;
	@%p24 bra 	$L__BB3_8;
	cvt.u64.u32 	%rd13, %r111;
	add.s64 	%rd14, %rd13, %rd2;
	shl.b64 	%rd15, %rd14, 2;
	add.s64 	%rd16, %rd1, %rd15;
	ld.global.f32 	%f50, [%rd16];
	setp.gt.f32 	%p25, %f50, %f82;
	add.s32 	%r82, %r111, %r36;
	selp.f32 	%f51, %f50, %f82, %p25;
	selp.b32 	%r83, %r82, %r119, %p25;
	ld.global.f32 	%f52, [%rd16+4];
	setp.gt.f32 	%p26, %f52, %f51;
	add.s32 	%r84, %r82, 1;
	selp.f32 	%f53, %f52, %f51, %p26;
	selp.b32 	%r85, %r84, %r83, %p26;
	ld.global.f32 	%f54, [%rd16+8];
	setp.gt.f32 	%p27, %f54, %f53;
	add.s32 	%r86, %r82, 2;
	selp.f32 	%f55, %f54, %f53, %p27;
	selp.b32 	%r87, %r86, %r85, %p27;
	ld.global.f32 	%f56, [%rd16+12];
	setp.gt.f32 	%p28, %f56, %f55;
	add.s32 	%r88, %r82, 3;
	selp.f32 	%f57, %f56, %f55, %p28;
	selp.b32 	%r89, %r88, %r87, %p28;
	ld.global.f32 	%f58, [%rd16+16];
	setp.gt.f32 	%p29, %f58, %f57;
	add.s32 	%r90, %r82, 4;
	selp.f32 	%f59, %f58, %f57, %p29;
	selp.b32 	%r91, %r90, %r89, %p29;
	ld.global.f32 	%f60, [%rd16+20];
	setp.gt.f32 	%p30, %f60, %f59;
	add.s32 	%r92, %r82, 5;
	selp.f32 	%f61, %f60, %f59, %p30;
	selp.b32 	%r93, %r92, %r91, %p30;
	ld.global.f32 	%f62, [%rd16+24];
	setp.gt.f32 	%p31, %f62, %f61;
	add.s32 	%r94, %r82, 6;
	selp.f32 	%f63, %f62, %f61, %p31;
	selp.b32 	%r95, %r94, %r93, %p31;
	ld.global.f32 	%f64, [%rd16+28];
	setp.gt.f32 	%p32, %f64, %f63;
	add.s32 	%r96, %r82, 7;
	selp.f32 	%f82, %f64, %f63, %p32;
	selp.b32 	%r119, %r96, %r95, %p32;
	add.s32 	%r111, %r111, 8;
$L__BB3_8:
	setp.eq.s32 	%p33, %r13, 0;
	@%p33 bra 	$L__BB3_14;
	and.b32  	%r19, %r35, 3;
	setp.lt.u32 	%p34, %r13, 4;
	@%p34 bra 	$L__BB3_11;
	cvt.u64.u32 	%rd17, %r111;
	add.s64 	%rd18, %rd17, %rd2;
	shl.b64 	%rd19, %rd18, 2;
	add.s64 	%rd20, %rd1, %rd19;
	ld.global.f32 	%f66, [%rd20];
	setp.gt.f32 	%p35, %f66, %f82;
	add.s32 	%r98, %r111, %r36;
	selp.f32 	%f67, %f66, %f82, %p35;
	selp.b32 	%r99, %r98, %r119, %p35;
	ld.global.f32 	%f68, [%rd20+4];
	setp.gt.f32 	%p36, %f68, %f67;
	add.s32 	%r100, %r98, 1;
	selp.f32 	%f69, %f68, %f67, %p36;
	selp.b32 	%r101, %r100, %r99, %p36;
	ld.global.f32 	%f70, [%rd20+8];
	setp.gt.f32 	%p37, %f70, %f69;
	add.s32 	%r102, %r98, 2;
	selp.f32 	%f71, %f70, %f69, %p37;
	selp.b32 	%r103, %r102, %r101, %p37;
	ld.global.f32 	%f72, [%rd20+12];
	setp.gt.f32 	%p38, %f72, %f71;
	add.s32 	%r104, %r98, 3;
	selp.f32 	%f82, %f72, %f71, %p38;
	selp.b32 	%r119, %r104, %r103, %p38;
	add.s32 	%r111, %r111, 4;
$L__BB3_11:
	setp.eq.s32 	%p39, %r19, 0;
	@%p39 bra 	$L__BB3_14;
	add.s32 	%r117, %r111, %r36;
	cvt.u64.u32 	%rd21, %r111;
	add.s64 	%rd22, %rd2, %rd21;
	shl.b64 	%rd23, %rd22, 2;
	add.s64 	%rd29, %rd1, %rd23;
	neg.s32 	%r116, %r19;
$L__BB3_13:
	.pragma "nounroll";
	ld.global.f32 	%f73, [%rd29];
	setp.gt.f32 	%p40, %f73, %f82;
	selp.f32 	%f82, %f73, %f82, %p40;
	selp.b32 	%r119, %r117, %r119, %p40;
	add.s32 	%r117, %r117, 1;
	add.s64 	%rd29, %rd29, 4;
	add.s32 	%r116, %r116, 1;
	setp.ne.s32 	%p41, %r116, 0;
	@%p41 bra 	$L__BB3_13;
$L__BB3_14:
	cvta.to.global.u64 	%rd24, %rd7;
	mul.wide.u32 	%rd25, %r3, 4;
	add.s64 	%rd26, %rd24, %rd25;
	st.global.u32 	[%rd26], %r119;
	cvta.to.global.u64 	%rd27, %rd8;
	add.s64 	%rd28, %rd27, %rd25;
	st.global.f32 	[%rd28], %f82;
$L__BB3_15:
	ret;

}


// ===== COMPILED SASS (sm_100) =====

	.target	sm_100

	.elftype	@"ET_EXEC"


//--------------------- .note.nv.tkinfo           --------------------------
	.section	.note.nv.tkinfo,"",@"SHT_NOTE"
	.sectionflags	@"SHF_NOTE_NV_TKINFO"
	.tkinfo
        /*0018*/ 	.word	0x00000002
        /*0030*/ 	.string	""
        /*0030*/ 	.string	"ptxas"
        /*0030*/ 	.string	"Cuda compilation tools, release 13.0, V13.0.88"
        /*0030*/ 	.string	"Build cuda_13.0.r13.0/compiler.36424714_0"
        /*0030*/ 	.string	"-arch sm_100 -m 64 "



//--------------------- .note.nv.cuinfo           --------------------------
	.section	.note.nv.cuinfo,"",@"SHT_NOTE"
	.sectionflags	@"SHF_NOTE_NV_CUINFO"
        /*0018*/ 	.short	0x0002
        /*001a*/ 	.short	0x0064
        /*001c*/ 	.short	0x0082
	.zero		2


//--------------------- .nv.info                  --------------------------
	.section	.nv.info,"",@"SHT_CUDA_INFO"
	.align	4


	//----- nvinfo : EIATTR_REGCOUNT
	.align		4
        /*0000*/ 	.byte	0x04, 0x2f
        /*0002*/ 	.short	(.L_1 - .L_0)
	.align		4
.L_0:
        /*0004*/ 	.word	index@(_Z27compute_genus_scores_kernelPiS_PfS0_iiii)
        /*0008*/ 	.word	0x0000001b


	//----- nvinfo : EIATTR_FRAME_SIZE
	.align		4
.L_1:
        /*000c*/ 	.byte	0x04, 0x11
        /*000e*/ 	.short	(.L_3 - .L_2)
	.align		4
.L_2:
        /*0010*/ 	.word	index@(_Z27compute_genus_scores_kernelPiS_PfS0_iiii)
        /*0014*/ 	.word	0x00000000


	//----- nvinfo : EIATTR_REGCOUNT
	.align		4
.L_3:
        /*0018*/ 	.byte	0x04, 0x2f
        /*001a*/ 	.short	(.L_5 - .L_4)
	.align		4
.L_4:
        /*001c*/ 	.word	index@(_Z22find_best_genus_kernelPfPiS_iii)
        /*0020*/ 	.word	0x00000020


	//----- nvinfo : EIATTR_FRAME_SIZE
	.align		4
.L_5:
        /*0024*/ 	.byte	0x04, 0x11
        /*0026*/ 	.short	(.L_7 - .L_6)
	.align		4
.L_6:
        /*0028*/ 	.word	index@(_Z22find_best_genus_kernelPfPiS_iii)
        /*002c*/ 	.word	0x00000000


	//----- nvinfo : EIATTR_REGCOUNT
	.align		4
.L_7:
        /*0030*/ 	.byte	0x04, 0x2f
        /*0032*/ 	.short	(.L_9 - .L_8)
	.align		4
.L_8:
        /*0034*/ 	.word	index@(_Z31compute_bootstrap_scores_kernelPiS_PfS0_iiiii)
        /*0038*/ 	.word	0x0000001b


	//----- nvinfo : EIATTR_FRAME_SIZE
	.align		4
.L_9:
        /*003c*/ 	.byte	0x04, 0x11
        /*003e*/ 	.short	(.L_11 - .L_10)
	.align		4
.L_10:
        /*0040*/ 	.word	index@(_Z31compute_bootstrap_scores_kernelPiS_PfS0_iiiii)
        /*0044*/ 	.word	0x00000000


	//----- nvinfo : EIATTR_REGCOUNT
	.align		4
.L_11:
        /*0048*/ 	.byte	0x04, 0x2f
        /*004a*/ 	.short	(.L_13 - .L_12)
	.align		4
.L_12:
        /*004c*/ 	.word	index@(_Z32find_best_bootstrap_genus_kernelPfPiS_iiii)
        /*0050*/ 	.word	0x00000020


	//----- nvinfo : EIATTR_FRAME_SIZE
	.align		4
.L_13:
        /*0054*/ 	.byte	0x04, 0x11
        /*0056*/ 	.short	(.L_15 - .L_14)
	.align		4
.L_14:
        /*0058*/ 	.word	index@(_Z32find_best_bootstrap_genus_kernelPfPiS_iiii)
        /*005c*/ 	.word	0x00000000


	//----- nvinfo : EIATTR_MIN_STACK_SIZE
	.align		4
.L_15:
        /*0060*/ 	.byte	0x04, 0x12
        /*0062*/ 	.short	(.L_17 - .L_16)
	.align		4
.L_16:
        /*0064*/ 	.word	index@(_Z32find_best_bootstrap_genus_kernelPfPiS_iiii)
        /*0068*/ 	.word	0x00000000


	//----- nvinfo : EIATTR_MIN_STACK_SIZE
	.align		4
.L_17:
        /*006c*/ 	.byte	0x04, 0x12
        /*006e*/ 	.short	(.L_19 - .L_18)
	.align		4
.L_18:
        /*0070*/ 	.word	index@(_Z31compute_bootstrap_scores_kernelPiS_PfS0_iiiii)
        /*0074*/ 	.word	0x00000000


	//----- nvinfo : EIATTR_MIN_STACK_SIZE
	.align		4
.L_19:
        /*0078*/ 	.byte	0x04, 0x12
        /*007a*/ 	.short	(.L_21 - .L_20)
	.align		4
.L_20:
        /*007c*/ 	.word	index@(_Z22find_best_genus_kernelPfPiS_iii)
        /*0080*/ 	.word	0x00000000


	//----- nvinfo : EIATTR_MIN_STACK_SIZE
	.align		4
.L_21:
        /*0084*/ 	.byte	0x04, 0x12
        /*0086*/ 	.short	(.L_23 - .L_22)
	.align		4
.L_22:
        /*0088*/ 	.word	index@(_Z27compute_genus_scores_kernelPiS_PfS0_iiii)
        /*008c*/ 	.word	0x00000000
.L_23:


//--------------------- .nv.compat                --------------------------
	.section	.nv.compat,"",@"SHT_CUDA_COMPAT_INFO"
	.align	4
        /*0000*/ 	.byte	0x02, 0x09, 0x00, 0x00, 0x02, 0x02, 0x01, 0x00, 0x02, 0x05, 0x05, 0x00, 0x03, 0x07, 0x01, 0x01
        /*0010*/ 	.byte	0x02, 0x03, 0x00, 0x00, 0x02, 0x06, 0x01, 0x00, 0x04, 0x0b, 0x08, 0x00, 0x09, 0x00, 0x00, 0x00
        /*0020*/ 	.byte	0x00, 0x00, 0x00, 0x00


//--------------------- .nv.info._Z32find_best_bootstrap_genus_kernelPfPiS_iiii --------------------------
	.section	.nv.info._Z32find_best_bootstrap_genus_kernelPfPiS_iiii,"",@"SHT_CUDA_INFO"
	.sectionflags	@""
	.align	4


	//----- nvinfo : EIATTR_CUDA_API_VERSION
	.align		4
        /*0000*/ 	.byte	0x04, 0x37
        /*0002*/ 	.short	(.L_25 - .L_24)
.L_24:
        /*0004*/ 	.word	0x00000082


	//----- nvinfo : EIATTR_KPARAM_INFO
	.align		4
.L_25:
        /*0008*/ 	.byte	0x04, 0x17
        /*000a*/ 	.short	(.L_27 - .L_26)
.L_26:
        /*000c*/ 	.word	0x00000000
        /*0010*/ 	.short	0x0006
        /*0012*/ 	.short	0x0024
        /*0014*/ 	.byte	0x00, 0xf0, 0x11, 0x00


	//----- nvinfo : EIATTR_KPARAM_INFO
	.align		4
.L_27:
        /*0018*/ 	.byte	0x04, 0x17
        /*001a*/ 	.short	(.L_29 - .L_28)
.L_28:
        /*001c*/ 	.word	0x00000000
        /*0020*/ 	.short	0x0005
        /*0022*/ 	.short	0x0020
        /*0024*/ 	.byte	0x00, 0xf0, 0x11, 0x00


	//----- nvinfo : EIATTR_KPARAM_INFO
	.align		4
.L_29:
        /*0028*/ 	.byte	0x04, 0x17
        /*002a*/ 	.short	(.L_31 - .L_30)
.L_30:
        /*002c*/ 	.word	0x00000000
        /*0030*/ 	.short	0x0004
        /*0032*/ 	.short	0x001c
        /*0034*/ 	.byte	0x00, 0xf0, 0x11, 0x00


	//----- nvinfo : EIATTR_KPARAM_INFO
	.align		4
.L_31:
        /*0038*/ 	.byte	0x04, 0x17
        /*003a*/ 	.short	(.L_33 - .L_32)
.L_32:
        /*003c*/ 	.word	0x00000000
        /*0040*/ 	.short	0x0003
        /*0042*/ 	.short	0x0018
        /*0044*/ 	.byte	0x00, 0xf0, 0x11, 0x00


	//----- nvinfo : EIATTR_KPARAM_INFO
	.align		4
.L_33:
        /*0048*/ 	.byte	0x04, 0x17
        /*004a*/ 	.short	(.L_35 - .L_34)
.L_34:
        /*004c*/ 	.word	0x00000000
        /*0050*/ 	.short	0x0002
        /*0052*/ 	.short	0x0010
        /*0054*/ 	.byte	0x00, 0xf5, 0x21, 0x00


	//----- nvinfo : EIATTR_KPARAM_INFO
	.align		4
.L_35:
        /*0058*/ 	.byte	0x04, 0x17
        /*005a*/ 	.short	(.L_37 - .L_36)
.L_36:
        /*005c*/ 	.word	0x00000000
        /*0060*/ 	.short	0x0001
        /*0062*/ 	.short	0x0008
        /*0064*/ 	.byte	0x00, 0xf5, 0x21, 0x00


	//----- nvinfo : EIATTR_KPARAM_INFO
	.align		4
.L_37:
        /*0068*/ 	.byte	0x04, 0x17
        /*006a*/ 	.short	(.L_39 - .L_38)
.L_38:
        /*006c*/ 	.word	0x00000000
        /*0070*/ 	.short	0x0000
        /*0072*/ 	.short	0x0000
        /*0074*/ 	.byte	0x00, 0xf5, 0x21, 0x00


	//----- nvinfo : EIATTR_SPARSE_MMA_MASK
	.align		4
.L_39:
        /*0078*/ 	.byte	0x03, 0x50
        /*007a*/ 	.short	0x0000


	//----- nvinfo : EIATTR_MAXREG_COUNT
	.align		4
        /*007c*/ 	.byte	0x03, 0x1b
        /*007e*/ 	.short	0x00ff


	//----- nvinfo : EIATTR_MERCURY_ISA_VERSION
	.align		4
        /*0080*/ 	.byte	0x03, 0x5f
        /*0082*/ 	.short	0x0101


	//----- nvinfo : EIATTR_VRC_CTA_INIT_COUNT
	.align		4
        /*0084*/ 	.byte	0x02, 0x4a
	.zero		1
	.zero		1


	//----- nvinfo : EIATTR_EXIT_INSTR_OFFSETS
	.align		4
        /*0088*/ 	.byte	0x04, 0x1c
        /*008a*/ 	.short	(.L_41 - .L_40)


	//   ....[0]....
.L_40:
        /*008c*/ 	.word	0x00000090


	//   ....[1]....
        /*0090*/ 	.word	0x00000cd0


	//----- nvinfo : EIATTR_CBANK_PARAM_SIZE
	.align		4
.L_41:
        /*0094*/ 	.byte	0x03, 0x19
        /*0096*/ 	.short	0x0028


	//----- nvinfo : EIATTR_PARAM_CBANK
	.align		4
        /*0098*/ 	.byte	0x04, 0x0a
        /*009a*/ 	.short	(.L_43 - .L_42)
	.align		4
.L_42:
        /*009c*/ 	.word	index@(.nv.constant0._Z32find_best_bootstrap_genus_kernelPfPiS_iiii)
        /*00a0*/ 	.short	0x0380
        /*00a2*/ 	.short	0x0028


	//----- nvinfo : EIATTR_SW_WAR
	.align		4
.L_43:
        /*00a4*/ 	.byte	0x04, 0x36
        /*00a6*/ 	.short	(.L_45 - .L_44)
.L_44:
        /*00a8*/ 	.word	0x00000008
.L_45:


//--------------------- .nv.info._Z31compute_bootstrap_scores_kernelPiS_PfS0_iiiii --------------------------
	.section	.nv.info._Z31compute_bootstrap_scores_kernelPiS_PfS0_iiiii,"",@"SHT_CUDA_INFO"
	.sectionflags	@""
	.align	4


	//----- nvinfo : EIATTR_CUDA_API_VERSION
	.align		4
        /*0000*/ 	.byte	0x04, 0x37
        /*0002*/ 	.short	(.L_47 - .L_46)
.L_46:
        /*0004*/ 	.word	0x00000082


	//----- nvinfo : EIATTR_KPARAM_INFO
	.align		4
.L_47:
        /*0008*/ 	.byte	0x04, 0x17
        /*000a*/ 	.short	(.L_49 - .L_48)
.L_48:
        /*000c*/ 	.word	0x00000000
        /*0010*/ 	.short	0x0008
        /*0012*/ 	.short	0x0030
        /*0014*/ 	.byte	0x00, 0xf0, 0x11, 0x00


	//----- nvinfo : EIATTR_KPARAM_INFO
	.align		4
.L_49:
        /*0018*/ 	.byte	0x04, 0x17
        /*001a*/ 	.short	(.L_51 - .L_50)
.L_50:
        /*001c*/ 	.word	0x00000000
        /*0020*/ 	.short	0x0007
        /*0022*/ 	.short	0x002c
        /*0024*/ 	.byte	0x00, 0xf0, 0x11, 0x00


	//----- nvinfo : EIATTR_KPARAM_INFO
	.align		4
.L_51:
        /*0028*/ 	.byte	0x04, 0x17
        /*002a*/ 	.short	(.L_53 - .L_52)
.L_52:
        /*002c*/ 	.word	0x00000000
        /*0030*/ 	.short	0x0006
        /*0032*/ 	.short	0x0028
        /*0034*/ 	.byte	0x00, 0xf0, 0x11, 0x00


	//----- nvinfo : EIATTR_KPARAM_INFO
	.align		4
.L_53:
        /*0038*/ 	.byte	0x04, 0x17
        /*003a*/ 	.short	(.L_55 - .L_54)
.L_54:
        /*003c*/ 	.word	0x00000000
        /*0040*/ 	.short	0x0005
        /*0042*/ 	.short	0x0024
        /*0044*/ 	.byte	0x00, 0xf0, 0x11, 0x00


	//----- nvinfo : EIATTR_KPARAM_INFO
	.align		4
.L_55:
        /*0048*/ 	.byte	0x04, 0x17
        /*004a*/ 	.short	(.L_57 - .L_56)
.L_56:
        /*004c*/ 	.word	0x00000000
        /*0050*/ 	.short	0x0004
        /*0052*/ 	.short	0x0020
        /*0054*/ 	.byte	0x00, 0xf0, 0x11, 0x00


	//----- nvinfo : EIATTR_KPARAM_INFO
	.align		4
.L_57:
        /*0058*/ 	.byte	0x04, 0x17
        /*005a*/ 	.short	(.L_59 - .L_58)
.L_58:
        /*005c*/ 	.word	0x00000000
        /*0060*/ 	.short	0x0003
        /*0062*/ 	.short	0x0018
        /*0064*/ 	.byte	0x00, 0xf5, 0x21, 0x00


	//----- nvinfo : EIATTR_KPARAM_INFO
	.align		4
.L_59:
        /*0068*/ 	.byte	0x04, 0x17
        /*006a*/ 	.short	(.L_61 - .L_60)
.L_60:
        /*006c*/ 	.word	0x00000000
        /*0070*/ 	.short	0x0002
        /*0072*/ 	.short	0x0010
        /*0074*/ 	.byte	0x00, 0xf5, 0x21, 0x00


	//----- nvinfo : EIATTR_KPARAM_INFO
	.align		4
.L_61:
        /*0078*/ 	.byte	0x04, 0x17
        /*007a*/ 	.short	(.L_63 - .L_62)
.L_62:
        /*007c*/ 	.word	0x00000000
        /*0080*/ 	.short	0x0001
        /*0082*/ 	.short	0x0008
        /*0084*/ 	.byte	0x00, 0xf5, 0x21, 0x00


	//----- nvinfo : EIATTR_KPARAM_INFO
	.align		4
.L_63:
        /*0088*/ 	.byte	0x04, 0x17
        /*008a*/ 	.short	(.L_65 - .L_64)
.L_64:
        /*008c*/ 	.word	0x00000000
        /*0090*/ 	.short	0x0000
        /*0092*/ 	.short	0x0000
        /*0094*/ 	.byte	0x00, 0xf5, 0x21, 0x00


	//----- nvinfo : EIATTR_SPARSE_MMA_MASK
	.align		4
.L_65:
        /*0098*/ 	.byte	0x03, 0x50
        /*009a*/ 	.short	0x0000


	//----- nvinfo : EIATTR_MAXREG_COUNT
	.align		4
        /*009c*/ 	.byte	0x03, 0x1b
        /*009e*/ 	.short	0x00ff


	//----- nvinfo : EIATTR_MERCURY_ISA_VERSION
	.align		4
        /*00a0*/ 	.byte	0x03, 0x5f
        /*00a2*/ 	.short	0x0101


	//----- nvinfo : EIATTR_VRC_CTA_INIT_COUNT
	.align		4
        /*00a4*/ 	.byte	0x02, 0x4a
	.zero		1
	.zero		1


	//----- nvinfo : EIATTR_EXIT_INSTR_OFFSETS
	.align		4
        /*00a8*/ 	.byte	0x04, 0x1c
        /*00aa*/ 	.short	(.L_67 - .L_66)


	//   ....[0]....
.L_66:
        /*00ac*/ 	.word	0x000000c0


	//   ....[1]....
        /*00b0*/ 	.word	0x00000660


	//----- nvinfo : EIATTR_CBANK_PARAM_SIZE
	.align		4
.L_67:
        /*00b4*/ 	.byte	0x03, 0x19
        /*00b6*/ 	.short	0x0034


	//----- nvinfo : EIATTR_PARAM_CBANK
	.align		4
        /*00b8*/ 	.byte	0x04, 0x0a
        /*00ba*/ 	.short	(.L_69 - .L_68)
	.align		4
.L_68:
        /*00bc*/ 	.word	index@(.nv.constant0._Z31compute_bootstrap_scores_kernelPiS_PfS0_iiiii)
        /*00c0*/ 	.short	0x0380
        /*00c2*/ 	.short	0x0034


	//----- nvinfo : EIATTR_SW_WAR
	.align		4
.L_69:
        /*00c4*/ 	.byte	0x04, 0x36
        /*00c6*/ 	.short	(.L_71 - .L_70)
.L_70:
        /*00c8*/ 	.word	0x00000008
.L_71:


//--------------------- .nv.info._Z22find_best_genus_kernelPfPiS_iii --------------------------
	.section	.nv.info._Z22find_best_genus_kernelPfPiS_iii,"",@"SHT_CUDA_INFO"
	.sectionflags	@""
	.align	4


	//----- nvinfo : EIATTR_CUDA_API_VERSION
	.align		4
        /*0000*/ 	.byte	0x04, 0x37
        /*0002*/ 	.short	(.L_73 - .L_72)
.L_72:
        /*0004*/ 	.word	0x00000082


	//----- nvinfo : EIATTR_KPARAM_INFO
	.align		4
.L_73:
        /*0008*/ 	.byte	0x04, 0x17
        /*000a*/ 	.short	(.L_75 - .L_74)
.L_74:
        /*000c*/ 	.word	0x00000000
        /*0010*/ 	.short	0x0005
        /*0012*/ 	.short	0x0020
        /*0014*/ 	.byte	0x00, 0xf0, 0x11, 0x00


	//----- nvinfo : EIATTR_KPARAM_INFO
	.align		4
.L_75:
        /*0018*/ 	.byte	0x04, 0x17
        /*001a*/ 	.short	(.L_77 - .L_76)
.L_76:
        /*001c*/ 	.word	0x00000000
        /*0020*/ 	.short	0x0004
        /*0022*/ 	.short	0x001c
        /*0024*/ 	.byte	0x00, 0xf0, 0x11, 0x00


	//----- nvinfo : EIATTR_KPARAM_INFO
	.align		4
.L_77:
        /*0028*/ 	.byte	0x04, 0x17
        /*002a*/ 	.short	(.L_79 - .L_78)
.L_78:
        /*002c*/ 	.word	0x00000000
        /*0030*/ 	.short	0x0003
        /*0032*/ 	.short	0x0018
        /*0034*/ 	.byte	0x00, 0xf0, 0x11, 0x00


	//----- nvinfo : EIATTR_KPARAM_INFO
	.align		4
.L_79:
        /*0038*/ 	.byte	0x04, 0x17
        /*003a*/ 	.short	(.L_81 - .L_80)
.L_80:
        /*003c*/ 	.word	0x00000000
        /*0040*/ 	.short	0x0002
        /*0042*/ 	.short	0x0010
        /*0044*/ 	.byte	0x00, 0xf5, 0x21, 0x00


	//----- nvinfo : EIATTR_KPARAM_INFO
	.align		4
.L_81:
        /*0048*/ 	.byte	0x04, 0x17
        /*004a*/ 	.short	(.L_83 - .L_82)
.L_82:
        /*004c*/ 	.word	0x00000000
        /*0050*/ 	.short	0x0001
        /*0052*/ 	.short	0x0008
        /*0054*/ 	.byte	0x00, 0xf5, 0x21, 0x00


	//----- nvinfo : EIATTR_KPARAM_INFO
	.align		4
.L_83:
        /*0058*/ 	.byte	0x04, 0x17
        /*005a*/ 	.short	(.L_85 - .L_84)
.L_84:
        /*005c*/ 	.word	0x00000000
        /*0060*/ 	.short	0x0000
        /*0062*/ 	.short	0x0000
        /*0064*/ 	.byte	0x00, 0xf5, 0x21, 0x00


	//----- nvinfo : EIATTR_SPARSE_MMA_MASK
	.align		4
.L_85:
        /*0068*/ 	.byte	0x03, 0x50
        /*006a*/ 	.short	0x0000


	//----- nvinfo : EIATTR_MAXREG_COUNT
	.align		4
        /*006c*/ 	.byte	0x03, 0x1b
        /*006e*/ 	.short	0x00ff


	//----- nvinfo : EIATTR_MERCURY_ISA_VERSION
	.align		4
        /*0070*/ 	.byte	0x03, 0x5f
        /*0072*/ 	.short	0x0101


	//----- nvinfo : EIATTR_VRC_CTA_INIT_COUNT
	.align		4
        /*0074*/ 	.byte	0x02, 0x4a
	.zero		1
	.zero		1


	//----- nvinfo : EIATTR_EXIT_INSTR_OFFSETS
	.align		4
        /*0078*/ 	.byte	0x04, 0x1c
        /*007a*/ 	.short	(.L_87 - .L_86)


	//   ....[0]....
.L_86:
        /*007c*/ 	.word	0x00000070


	//   ....[1]....
        /*0080*/ 	.word	0x00000ca0


	//----- nvinfo : EIATTR_CBANK_PARAM_SIZE
	.align		4
.L_87:
        /*0084*/ 	.byte	0x03, 0x19
        /*0086*/ 	.short	0x0024


	//----- nvinfo : EIATTR_PARAM_CBANK
	.align		4
        /*0088*/ 	.byte	0x04, 0x0a
        /*008a*/ 	.short	(.L_89 - .L_88)
	.align		4
.L_88:
        /*008c*/ 	.word	index@(.nv.constant0._Z22find_best_genus_kernelPfPiS_iii)
        /*0090*/ 	.short	0x0380
        /*0092*/ 	.short	0x0024


	//----- nvinfo : EIATTR_SW_WAR
	.align		4
.L_89:
        /*0094*/ 	.byte	0x04, 0x36
        /*0096*/ 	.short	(.L_91 - .L_90)
.L_90:
        /*0098*/ 	.word	0x00000008
.L_91:


//--------------------- .nv.info._Z27compute_genus_scores_kernelPiS_PfS0_iiii --------------------------
	.section	.nv.info._Z27compute_genus_scores_kernelPiS_PfS0_iiii,"",@"SHT_CUDA_INFO"
	.sectionflags	@""
	.align	4


	//----- nvinfo : EIATTR_CUDA_API_VERSION
	.align		4
        /*0000*/ 	.byte	0x04, 0x37
        /*0002*/ 	.short	(.L_93 - .L_92)
.L_92:
        /*0004*/ 	.word	0x00000082


	//----- nvinfo : EIATTR_KPARAM_INFO
	.align		4
.L_93:
        /*0008*/ 	.byte	0x04, 0x17
        /*000a*/ 	.short	(.L_95 - .L_94)
.L_94:
        /*000c*/ 	.word	0x00000000
        /*0010*/ 	.short	0x0007
        /*0012*/ 	.short	0x002c
        /*0014*/ 	.byte	0x00, 0xf0, 0x11, 0x00


	//----- nvinfo : EIATTR_KPARAM_INFO
	.align		4
.L_95:
        /*0018*/ 	.byte	0x04, 0x17
        /*001a*/ 	.short	(.L_97 - .L_96)
.L_96:
        /*001c*/ 	.word	0x00000000
        /*0020*/ 	.short	0x0006
        /*0022*/ 	.short	0x0028
        /*0024*/ 	.byte	0x00, 0xf0, 0x11, 0x00


	//----- nvinfo : EIATTR_KPARAM_INFO
	.align		4
.L_97:
        /*0028*/ 	.byte	0x04, 0x17
        /*002a*/ 	.short	(.L_99 - .L_98)
.L_98:
        /*002c*/ 	.word	0x00000000
        /*0030*/ 	.short	0x0005
        /*0032*/ 	.short	0x0024
        /*0034*/ 	.byte	0x00, 0xf0, 0x11, 0x00


	//----- nvinfo : EIATTR_KPARAM_INFO
	.align		4
.L_99:
        /*0038*/ 	.byte	0x04, 0x17
        /*003a*/ 	.short	(.L_101 - .L_100)
.L_100:
        /*003c*/ 	.word	0x00000000
        /*0040*/ 	.short	0x0004
        /*0042*/ 	.short	0x0020
        /*0044*/ 	.byte	0x00, 0xf0, 0x11, 0x00


	//----- nvinfo : EIATTR_KPARAM_INFO
	.align		4
.L_101:
        /*0048*/ 	.byte	0x04, 0x17
        /*004a*/ 	.short	(.L_103 - .L_102)
.L_102:
        /*004c*/ 	.word	0x00000000
        /*0050*/ 	.short	0x0003
        /*0052*/ 	.short	0x0018
        /*0054*/ 	.byte	0x00, 0xf5, 0x21, 0x00


	//----- nvinfo : EIATTR_KPARAM_INFO
	.align		4
.L_103:
        /*0058*/ 	.byte	0x04, 0x17
        /*005a*/ 	.short	(.L_105 - .L_104)
.L_104:
        /*005c*/ 	.word	0x00000000
        /*0060*/ 	.short	0x0002
        /*0062*/ 	.short	0x0010
        /*0064*/ 	.byte	0x00, 0xf5, 0x21, 0x00


	//----- nvinfo : EIATTR_KPARAM_INFO
	.align		4
.L_105:
        /*0068*/ 	.byte	0x04, 0x17
        /*006a*/ 	.short	(.L_107 - .L_106)
.L_106:
        /*006c*/ 	.word	0x00000000
        /*0070*/ 	.short	0x0001
        /*0072*/ 	.short	0x0008
        /*0074*/ 	.byte	0x00, 0xf5, 0x21, 0x00


	//----- nvinfo : EIATTR_KPARAM_INFO
	.align		4
.L_107:
        /*0078*/ 	.byte	0x04, 0x17
        /*007a*/ 	.short	(.L_109 - .L_108)
.L_108:
        /*007c*/ 	.word	0x00000000
        /*0080*/ 	.short	0x0000
        /*0082*/ 	.short	0x0000
        /*0084*/ 	.byte	0x00, 0xf5, 0x21, 0x00


	//----- nvinfo : EIATTR_SPARSE_MMA_MASK
	.align		4
.L_109:
        /*0088*/ 	.byte	0x03, 0x50
        /*008a*/ 	.short	0x0000


	//----- nvinfo : EIATTR_MAXREG_COUNT
	.align		4
        /*008c*/ 	.byte	0x03, 0x1b
        /*008e*/ 	.short	0x00ff


	//----- nvinfo : EIATTR_MERCURY_ISA_VERSION
	.align		4
        /*0090*/ 	.byte	0x03, 0x5f
        /*0092*/ 	.short	0x0101


	//----- nvinfo : EIATTR_VRC_CTA_INIT_COUNT
	.align		4
        /*0094*/ 	.byte	0x02, 0x4a
	.zero		1
	.zero		1


	//----- nvinfo : EIATTR_EXIT_INSTR_OFFSETS
	.align		4
        /*0098*/ 	.byte	0x04, 0x1c
        /*009a*/ 	.short	(.L_111 - .L_110)


	//   ....[0]....
.L_110:
        /*009c*/ 	.word	0x00000090


	//   ....[1]....
        /*00a0*/ 	.word	0x00000610


	//----- nvinfo : EIATTR_CBANK_PARAM_SIZE
	.align		4
.L_111:
        /*00a4*/ 	.byte	0x03, 0x19
        /*00a6*/ 	.short	0x0030


	//----- nvinfo : EIATTR_PARAM_CBANK
	.align		4
        /*00a8*/ 	.byte	0x04, 0x0a
        /*00aa*/ 	.short	(.L_113 - .L_112)
	.align		4
.L_112:
        /*00ac*/ 	.word	index@(.nv.constant0._Z27compute_genus_scores_kernelPiS_PfS0_iiii)
        /*00b0*/ 	.short	0x0380
        /*00b2*/ 	.short	0x0030


	//----- nvinfo : EIATTR_SW_WAR
	.align		4
.L_113:
        /*00b4*/ 	.byte	0x04, 0x36
        /*00b6*/ 	.short	(.L_115 - .L_114)
.L_114:
        /*00b8*/ 	.word	0x00000008
.L_115:


//--------------------- .nv.callgraph             --------------------------
	.section	.nv.callgraph,"",@"SHT_CUDA_CALLGRAPH"
	.align	4
	.sectionentsize	8
	.align		4
        /*0000*/ 	.word	0x00000000
	.align		4
        /*0004*/ 	.word	0xffffffff
	.align		4
        /*0008*/ 	.word	0x00000000
	.align		4
        /*000c*/ 	.word	0xfffffffe
	.align		4
        /*0010*/ 	.word	0x00000000
	.align		4
        /*0014*/ 	.word	0xfffffffd
	.align		4
        /*0018*/ 	.word	0x00000000
	.align		4
        /*001c*/ 	.word	0xfffffffc


//--------------------- .text._Z32find_best_bootstrap_genus_kernelPfPiS_iiii --------------------------
	.section	.text._Z32find_best_bootstrap_genus_kernelPfPiS_iiii,"ax",@progbits
	.align	128
        .global         _Z32find_best_bootstrap_genus_kernelPfPiS_iiii
        .type           _Z32find_best_bootstrap_genus_kernelPfPiS_iiii,@function
        .size           _Z32find_best_bootstrap_genus_kernelPfPiS_iiii,(.L_x_24 - _Z32find_best_bootstrap_genus_kernelPfPiS_iiii)
        .other          _Z32find_best_bootstrap_genus_kernelPfPiS_iiii,@"STO_CUDA_ENTRY STV_DEFAULT"
_Z32find_best_bootstrap_genus_kernelPfPiS_iiii:
.text._Z32find_best_bootstrap_genus_kernelPfPiS_iiii:
[----:B------:R-:W-:Y:S01]  /*0000*/  LDC R1, c[0x0][0x37c] ;  /* 0x0000df00ff017b82 */ /* 0x000fe20000000800 */
[----:B------:R-:W0:Y:S07]  /*0010*/  S2R R0, SR_TID.X ;  /* 0x0000000000007919 */ /* 0x000e2e0000002100 */
[----:B------:R-:W0:Y:S08]  /*0020*/  S2UR UR5, SR_CTAID.Y ;  /* 0x00000000000579c3 */ /* 0x000e300000002600 */
[----:B------:R-:W0:Y:S08]  /*0030*/  LDC R3, c[0x0][0x360] ;  /* 0x0000d800ff037b82 */ /* 0x000e300000000800 */
[----:B------:R-:W1:Y:S08]  /*0040*/  LDC.64 R4, c[0x0][0x398] ;  /* 0x0000e600ff047b82 */ /* 0x000e700000000a00 */
[----:B------:R-:W2:Y:S01]  /*0050*/  S2UR UR4, SR_CTAID.X ;  /* 0x00000000000479c3 */ /* 0x000ea20000002500 */
[----:B0-----:R-:W-:-:S05]  /*0060*/  IMAD R0, R3, UR5, R0 ;  /* 0x0000000503007c24 */ /* 0x001fca000f8e0200 */
[----:B-1----:R-:W-:-:S04]  /*0070*/  ISETP.GE.AND P0, PT, R0, R5, PT ;  /* 0x000000050000720c */ /* 0x002fc80003f06270 */
[----:B--2---:R-:W-:-:S13]  /*0080*/  ISETP.LE.OR P0, PT, R4, UR4, P0 ;  /* 0x0000000404007c0c */ /* 0x004fda0008703670 */
[----:B------:R-:W-:Y:S05]  /*0090*/  @P0 EXIT ;  /* 0x000000000000094d */ /* 0x000fea0003800000 */
[----:B------:R-:W0:Y:S01]  /*00a0*/  LDCU UR6, c[0x0][0x3a0] ;  /* 0x00007400ff0677ac */ /* 0x000e220008000800 */
[----:B------:R-:W-:Y:S02]  /*00b0*/  IMAD R5, R5, UR4, R0 ;  /* 0x0000000405057c24 */ /* 0x000fe4000f8e0200 */
[----:B------:R-:W-:Y:S01]  /*00c0*/  IMAD.MOV.U32 R0, RZ, RZ, -0x1 ;  /* 0xffffffffff007424 */ /* 0x000fe200078e00ff */
[----:B------:R-:W1:Y:S01]  /*00d0*/  LDCU.64 UR10, c[0x0][0x358] ;  /* 0x00006b00ff0a77ac */ /* 0x000e620008000a00 */
[----:B------:R-:W-:Y:S01]  /*00e0*/  IMAD.MOV.U32 R4, RZ, RZ, -0xeb60d36 ;  /* 0xf149f2caff047424 */ /* 0x000fe200078e00ff */
[----:B0-----:R-:W-:-:S09]  /*00f0*/  UISETP.GE.AND UP0, UPT, UR6, 0x1, UPT ;  /* 0x000000010600788c */ /* 0x001fd2000bf06270 */
[----:B-1----:R-:W-:Y:S05]  /*0100*/  BRA.U !UP0, `(.L_x_0) ;  /* 0x0000000908d87547 */ /* 0x002fea000b800000 */
[----:B------:R-:W-:Y:S02]  /*0110*/  UISETP.GE.U32.AND UP1, UPT, UR6, 0x10, UPT ;  /* 0x000000100600788c */ /* 0x000fe4000bf26070 */
[----:B------:R-:W-:Y:S01]  /*0120*/  IMAD R7, R5, UR6, RZ ;  /* 0x0000000605077c24 */ /* 0x000fe2000f8e02ff */
[----:B------:R-:W-:Y:S01]  /*0130*/  ULOP3.LUT UR7, UR6, 0xf, URZ, 0xc0, !UPT ;  /* 0x0000000f06077892 */ /* 0x000fe2000f8ec0ff */
[----:B------:R-:W-:Y:S01]  /*0140*/  IMAD.MOV.U32 R4, RZ, RZ, -0xeb60d36 ;  /* 0xf149f2caff047424 */ /* 0x000fe200078e00ff */
[----:B------:R-:W-:Y:S01]  /*0150*/  UMOV UR4, URZ ;  /* 0x000000ff00047c82 */ /* 0x000fe20008000000 */
[----:B------:R-:W-:Y:S01]  /*0160*/  IMAD.MOV.U32 R0, RZ, RZ, -0x1 ;  /* 0xffffffffff007424 */ /* 0x000fe200078e00ff */
[----:B------:R-:W-:Y:S01]  /*0170*/  SHF.R.S32.HI R6, RZ, 0x1f, R7 ;  /* 0x0000001fff067819 */ /* 0x000fe20000011407 */
[----:B------:R-:W-:Y:S01]  /*0180*/  UISETP.NE.AND UP0, UPT, UR7, URZ, UPT ;  /* 0x000000ff0700728c */ /* 0x000fe2000bf05270 */
[----:B------:R-:W-:Y:S10]  /*0190*/  BRA.U !UP1, `(.L_x_1) ;  /* 0x0000000509387547 */ /* 0x000ff4000b800000 */
[----:B------:R-:W-:Y:S01]  /*01a0*/  IMAD.MOV.U32 R4, RZ, RZ, -0xeb60d36 ;  /* 0xf149f2caff047424 */ /* 0x000fe200078e00ff */
[----:B------:R-:W0:Y:S01]  /*01b0*/  LDCU.64 UR8, c[0x0][0x380] ;  /* 0x00007000ff0877ac */ /* 0x000e220008000a00 */
[----:B------:R-:W-:Y:S01]  /*01c0*/  IMAD.MOV.U32 R0, RZ, RZ, -0x1 ;  /* 0xffffffffff007424 */ /* 0x000fe200078e00ff */
[----:B------:R-:W-:Y:S01]  /*01d0*/  ULOP3.LUT UR4, UR6, 0x7ffffff0, URZ, 0xc0, !UPT ;  /* 0x7ffffff006047892 */ /* 0x000fe2000f8ec0ff */
[----:B------:R-:W-:-:S11]  /*01e0*/  UMOV UR5, URZ ;  /* 0x000000ff00057c82 */ /* 0x000fd60008000000 */
.L_x_2:
[----:B------:R-:W-:Y:S01]  /*01f0*/  IADD3 R3, P0, PT, R7, UR5, RZ ;  /* 0x0000000507037c10 */ /* 0x000fe2000ff1e0ff */
[----:B------:R-:W1:Y:S04]  /*0200*/  LDC R18, c[0x0][0x3a4] ;  /* 0x0000e900ff127b82 */ /* 0x000e680000000800 */
[----:B------:R-:W-:Y:S01]  /*0210*/  IMAD.X R8, RZ, RZ, R6, P0 ;  /* 0x000000ffff087224 */ /* 0x000fe200000e0606 */
[----:B0-----:R-:W-:-:S04]  /*0220*/  LEA R2, P0, R3, UR8, 0x2 ;  /* 0x0000000803027c11 */ /* 0x001fc8000f8010ff */
[----:B------:R-:W-:-:S05]  /*0230*/  LEA.HI.X R3, R3, UR9, R8, 0x2, P0 ;  /* 0x0000000903037c11 */ /* 0x000fca00080f1408 */
[----:B------:R-:W2:Y:S04]  /*0240*/  LDG.E R19, desc[UR10][R2.64] ;  /* 0x0000000a02137981 */ /* 0x000ea8000c1e1900 */
[----:B------:R-:W3:Y:S04]  /*0250*/  LDG.E R21, desc[UR10][R2.64+0x4] ;  /* 0x0000040a02157981 */ /* 0x000ee8000c1e1900 */
[----:B------:R-:W4:Y:S04]  /*0260*/  LDG.E R23, desc[UR10][R2.64+0x8] ;  /* 0x0000080a02177981 */ /* 0x000f28000c1e1900 */
[----:B------:R-:W5:Y:S04]  /*0270*/  LDG.E R25, desc[UR10][R2.64+0xc] ;  /* 0x00000c0a02197981 */ /* 0x000f68000c1e1900 */
        /* <DEDUP_REMOVED lines=11> */
[----:B------:R1:W5:Y:S02]  /*0330*/  LDG.E R17, desc[UR10][R2.64+0x3c] ;  /* 0x00003c0a02117981 */ /* 0x000364000c1e1900 */
[----:B-1----:R-:W-:Y:S01]  /*0340*/  VIADD R3, R18, UR5 ;  /* 0x0000000512037c36 */ /* 0x002fe20008000000 */
[----:B------:R-:W-:-:S04]  /*0350*/  UIADD3 UR5, UPT, UPT, UR5, 0x10, URZ ;  /* 0x0000001005057890 */ /* 0x000fc8000fffe0ff */
[----:B------:R-:W-:Y:S01]  /*0360*/  UISETP.NE.AND UP1, UPT, UR5, UR4, UPT ;  /* 0x000000040500728c */ /* 0x000fe2000bf25270 */
[----:B--2---:R-:W-:-:S04]  /*0370*/  FSETP.GT.AND P3, PT, R19, R4, PT ;  /* 0x000000041300720b */ /* 0x004fc80003f64000 */
[----:B------:R-:W-:Y:S02]  /*0380*/  FSEL R4, R19, R4, P3 ;  /* 0x0000000413047208 */ /* 0x000fe40001800000 */
[----:B------:R-:W-:Y:S02]  /*0390*/  SEL R0, R3, R0, P3 ;  /* 0x0000000003007207 */ /* 0x000fe40001800000 */
[----:B---3--:R-:W-:-:S04]  /*03a0*/  FSETP.GT.AND P4, PT, R21, R4, PT ;  /* 0x000000041500720b */ /* 0x008fc80003f84000 */
[----:B------:R-:W-:-:S04]  /*03b0*/  FSEL R4, R21, R4, P4 ;  /* 0x0000000415047208 */ /* 0x000fc80002000000 */
[----:B----4-:R-:W-:-:S04]  /*03c0*/  FSETP.GT.AND P5, PT, R23, R4, PT ;  /* 0x000000041700720b */ /* 0x010fc80003fa4000 */
[----:B------:R-:W-:Y:S01]  /*03d0*/  FSEL R4, R23, R4, P5 ;  /* 0x0000000417047208 */ /* 0x000fe20002800000 */
[----:B------:R-:W-:-:S03]  /*03e0*/  @P4 VIADD R0, R3, 0x1 ;  /* 0x0000000103004836 */ /* 0x000fc60000000000 */
[----:B-----5:R-:W-:-:S04]  /*03f0*/  FSETP.GT.AND P6, PT, R25, R4, PT ;  /* 0x000000041900720b */ /* 0x020fc80003fc4000 */
[----:B------:R-:W-:Y:S01]  /*0400*/  FSEL R4, R25, R4, P6 ;  /* 0x0000000419047208 */ /* 0x000fe20003000000 */
[----:B------:R-:W-:-:S03]  /*0410*/  @P5 VIADD R0, R3, 0x2 ;  /* 0x0000000203005836 */ /* 0x000fc60000000000 */
[----:B------:R-:W-:-:S04]  /*0420*/  FSETP.GT.AND P0, PT, R27, R4, PT ;  /* 0x000000041b00720b */ /* 0x000fc80003f04000 */
        /* <DEDUP_REMOVED lines=34> */
[----:B------:R-:W-:-:S08]  /*0650*/  @P3 VIADD R0, R3, 0xe ;  /* 0x0000000e03003836 */ /* 0x000fd00000000000 */
[----:B------:R-:W-:Y:S01]  /*0660*/  @P0 VIADD R0, R3, 0xf ;  /* 0x0000000f03000836 */ /* 0x000fe20000000000 */
[----:B------:R-:W-:Y:S06]  /*0670*/  BRA.U UP1, `(.L_x_2) ;  /* 0xfffffff901dc7547 */ /* 0x000fec000b83ffff */
.L_x_1:
[----:B------:R-:W-:Y:S05]  /*0680*/  BRA.U !UP0, `(.L_x_0) ;  /* 0x0000000508787547 */ /* 0x000fea000b800000 */
[----:B------:R-:W-:Y:S02]  /*0690*/  UISETP.GE.U32.AND UP0, UPT, UR7, 0x8, UPT ;  /* 0x000000080700788c */ /* 0x000fe4000bf06070 */
[----:B------:R-:W-:-:S04]  /*06a0*/  ULOP3.LUT UR8, UR6, 0x7, URZ, 0xc0, !UPT ;  /* 0x0000000706087892 */ /* 0x000fc8000f8ec0ff */
[----:B------:R-:W-:-:S03]  /*06b0*/  UISETP.NE.AND UP1, UPT, UR8, URZ, UPT ;  /* 0x000000ff0800728c */ /* 0x000fc6000bf25270 */
[----:B------:R-:W-:Y:S08]  /*06c0*/  BRA.U !UP0, `(.L_x_3) ;  /* 0x0000000108a07547 */ /* 0x000ff0000b800000 */
[----:B------:R-:W0:Y:S01]  /*06d0*/  LDCU.64 UR12, c[0x0][0x380] ;  /* 0x00007000ff0c77ac */ /* 0x000e220008000a00 */
[----:B------:R-:W-:-:S05]  /*06e0*/  IADD3 R3, P0, PT, R7, UR4, RZ ;  /* 0x0000000407037c10 */ /* 0x000fca000ff1e0ff */
[----:B------:R-:W-:Y:S01]  /*06f0*/  IMAD.X R8, RZ, RZ, R6, P0 ;  /* 0x000000ffff087224 */ /* 0x000fe200000e0606 */
[----:B0-----:R-:W-:-:S04]  /*0700*/  LEA R2, P0, R3, UR12, 0x2 ;  /* 0x0000000c03027c11 */ /* 0x001fc8000f8010ff */
[----:B------:R-:W-:Y:S02]  /*0710*/  LEA.HI.X R3, R3, UR13, R8, 0x2, P0 ;  /* 0x0000000d03037c11 */ /* 0x000fe400080f1408 */
[----:B------:R-:W0:Y:S03]  /*0720*/  LDC R8, c[0x0][0x3a4] ;  /* 0x0000e900ff087b82 */ /* 0x000e260000000800 */
[----:B------:R-:W2:Y:S04]  /*0730*/  LDG.E R9, desc[UR10][R2.64] ;  /* 0x0000000a02097981 */ /* 0x000ea8000c1e1900 */
[----:B------:R-:W3:Y:S04]  /*0740*/  LDG.E R11, desc[UR10][R2.64+0x4] ;  /* 0x0000040a020b7981 */ /* 0x000ee8000c1e1900 */
[----:B------:R-:W4:Y:S04]  /*0750*/  LDG.E R13, desc[UR10][R2.64+0x8] ;  /* 0x0000080a020d7981 */ /* 0x000f28000c1e1900 */
[----:B------:R-:W5:Y:S04]  /*0760*/  LDG.E R15, desc[UR10][R2.64+0xc] ;  /* 0x00000c0a020f7981 */ /* 0x000f68000c1e1900 */
[----:B------:R-:W5:Y:S04]  /*0770*/  LDG.E R17, desc[UR10][R2.64+0x10] ;  /* 0x0000100a02117981 */ /* 0x000f68000c1e1900 */
[----:B------:R-:W5:Y:S04]  /*0780*/  LDG.E R19, desc[UR10][R2.64+0x14] ;  /* 0x0000140a02137981 */ /* 0x000f68000c1e1900 */
[----:B------:R-:W5:Y:S04]  /*0790*/  LDG.E R21, desc[UR10][R2.64+0x18] ;  /* 0x0000180a02157981 */ /* 0x000f68000c1e1900 */
[----:B------:R0:W5:Y:S02]  /*07a0*/  LDG.E R23, desc[UR10][R2.64+0x1c] ;  /* 0x00001c0a02177981 */ /* 0x000164000c1e1900 */
[----:B0-----:R-:W-:Y:S01]  /*07b0*/  VIADD R3, R8, UR4 ;  /* 0x0000000408037c36 */ /* 0x001fe20008000000 */
[----:B------:R-:W-:Y:S01]  /*07c0*/  UIADD3 UR4, UPT, UPT, UR4, 0x8, URZ ;  /* 0x0000000804047890 */ /* 0x000fe2000fffe0ff */
        /* <DEDUP_REMOVED lines=23> */
[----:B------:R-:W-:-:S07]  /*0940*/  @P3 VIADD R0, R3, 0x7 ;  /* 0x0000000703003836 */ /* 0x000fce0000000000 */
.L_x_3:
        /* <DEDUP_REMOVED lines=14> */
[----:B------:R-:W5:Y:S01]  /*0a30*/  LDG.E R15, desc[UR10][R2.64+0xc] ;  /* 0x00000c0a020f7981 */ /* 0x000f62000c1e1900 */
[----:B--2---:R-:W-:-:S04]  /*0a40*/  FSETP.GT.AND P0, PT, R9, R4, PT ;  /* 0x000000040900720b */ /* 0x004fc80003f04000 */
[----:B------:R-:W-:Y:S01]  /*0a50*/  FSEL R4, R9, R4, P0 ;  /* 0x0000000409047208 */ /* 0x000fe20000000000 */
[----:B0-----:R-:W-:Y:S01]  /*0a60*/  VIADD R9, R8, UR4 ;  /* 0x0000000408097c36 */ /* 0x001fe20008000000 */
[----:B------:R-:W-:Y:S02]  /*0a70*/  UIADD3 UR4, UPT, UPT, UR4, 0x4, URZ ;  /* 0x0000000404047890 */ /* 0x000fe4000fffe0ff */
[----:B---3--:R-:W-:Y:S02]  /*0a80*/  FSETP.GT.AND P1, PT, R11, R4, PT ;  /* 0x000000040b00720b */ /* 0x008fe40003f24000 */
[----:B------:R-:W-:Y:S02]  /*0a90*/  SEL R0, R9, R0, P0 ;  /* 0x0000000009007207 */ /* 0x000fe40000000000 */
[----:B------:R-:W-:-:S04]  /*0aa0*/  FSEL R4, R11, R4, P1 ;  /* 0x000000040b047208 */ /* 0x000fc80000800000 */
[----:B----4-:R-:W-:-:S04]  /*0ab0*/  FSETP.GT.AND P2, PT, R13, R4, PT ;  /* 0x000000040d00720b */ /* 0x010fc80003f44000 */
[----:B------:R-:W-:Y:S01]  /*0ac0*/  FSEL R4, R13, R4, P2 ;  /* 0x000000040d047208 */ /* 0x000fe20001000000 */
[----:B------:R-:W-:-:S03]  /*0ad0*/  @P1 VIADD R0, R9, 0x1 ;  /* 0x0000000109001836 */ /* 0x000fc60000000000 */
[----:B-----5:R-:W-:-:S04]  /*0ae0*/  FSETP.GT.AND P3, PT, R15, R4, PT ;  /* 0x000000040f00720b */ /* 0x020fc80003f64000 */
[----:B------:R-:W-:Y:S01]  /*0af0*/  FSEL R4, R15, R4, P3 ;  /* 0x000000040f047208 */ /* 0x000fe20001800000 */
[----:B------:R-:W-:-:S08]  /*0b00*/  @P2 VIADD R0, R9, 0x2 ;  /* 0x0000000209002836 */ /* 0x000fd00000000000 */
[----:B------:R-:W-:-:S07]  /*0b10*/  @P3 VIADD R0, R9, 0x3 ;  /* 0x0000000309003836 */ /* 0x000fce0000000000 */
.L_x_4:
[----:B------:R-:W-:Y:S05]  /*0b20*/  BRA.U !UP1, `(.L_x_0) ;  /* 0x0000000109507547 */ /* 0x000fea000b800000 */
[----:B------:R-:W0:Y:S01]  /*0b30*/  LDCU UR6, c[0x0][0x3a4] ;  /* 0x00007480ff0677ac */ /* 0x000e220008000800 */
[----:B------:R-:W-:Y:S01]  /*0b40*/  IADD3 R7, P0, PT, R7, UR4, RZ ;  /* 0x0000000407077c10 */ /* 0x000fe2000ff1e0ff */
[----:B------:R-:W1:Y:S04]  /*0b50*/  LDCU.64 UR8, c[0x0][0x380] ;  /* 0x00007000ff0877ac */ /* 0x000e680008000a00 */
[----:B------:R-:W-:Y:S01]  /*0b60*/  IMAD.X R6, RZ, RZ, R6, P0 ;  /* 0x000000ffff067224 */ /* 0x000fe200000e0606 */
[----:B------:R-:W-:Y:S02]  /*0b70*/  UIADD3 UR5, UPT, UPT, -UR5, URZ, URZ ;  /* 0x000000ff05057290 */ /* 0x000fe4000fffe1ff */
[----:B0-----:R-:W-:Y:S01]  /*0b80*/  UIADD3 UR4, UPT, UPT, UR4, UR6, URZ ;  /* 0x0000000604047290 */ /* 0x001fe2000fffe0ff */
[----:B-1----:R-:W-:-:S04]  /*0b90*/  LEA R2, P1, R7, UR8, 0x2 ;  /* 0x0000000807027c11 */ /* 0x002fc8000f8210ff */
[----:B------:R-:W-:Y:S01]  /*0ba0*/  LEA.HI.X R9, R7, UR9, R6, 0x2, P1 ;  /* 0x0000000907097c11 */ /* 0x000fe200088f1406 */
[----:B------:R-:W-:-:S08]  /*0bb0*/  IMAD.U32 R7, RZ, RZ, UR4 ;  /* 0x00000004ff077e24 */ /* 0x000fd0000f8e00ff */
.L_x_5:
[----:B------:R-:W-:-:S06]  /*0bc0*/  IMAD.MOV.U32 R3, RZ, RZ, R9 ;  /* 0x000000ffff037224 */ /* 0x000fcc00078e0009 */
[----:B------:R0:W2:Y:S01]  /*0bd0*/  LDG.E R3, desc[UR10][R2.64] ;  /* 0x0000000a02037981 */ /* 0x0000a2000c1e1900 */
[----:B------:R-:W-:-:S04]  /*0be0*/  UIADD3 UR5, UPT, UPT, UR5, 0x1, URZ ;  /* 0x0000000105057890 */ /* 0x000fc8000fffe0ff */
[----:B------:R-:W-:Y:S01]  /*0bf0*/  UISETP.NE.AND UP0, UPT, UR5, URZ, UPT ;  /* 0x000000ff0500728c */ /* 0x000fe2000bf05270 */
[----:B0-----:R-:W-:-:S05]  /*0c00*/  IADD3 R2, P1, PT, R2, 0x4, RZ ;  /* 0x0000000402027810 */ /* 0x001fca0007f3e0ff */
[----:B------:R-:W-:Y:S01]  /*0c10*/  IMAD.X R9, RZ, RZ, R9, P1 ;  /* 0x000000ffff097224 */ /* 0x000fe200008e0609 */
[----:B--2---:R-:W-:-:S04]  /*0c20*/  FSETP.GT.AND P0, PT, R3, R4, PT ;  /* 0x000000040300720b */ /* 0x004fc80003f04000 */
[C---:B------:R-:W-:Y:S01]  /*0c30*/  SEL R0, R7.reuse, R0, P0 ;  /* 0x0000000007007207 */ /* 0x040fe20000000000 */
[----:B------:R-:W-:Y:S01]  /*0c40*/  VIADD R7, R7, 0x1 ;  /* 0x0000000107077836 */ /* 0x000fe20000000000 */
[----:B------:R-:W-:Y:S01]  /*0c50*/  FSEL R4, R3, R4, P0 ;  /* 0x0000000403047208 */ /* 0x000fe20000000000 */
[----:B------:R-:W-:Y:S06]  /*0c60*/  BRA.U UP0, `(.L_x_5) ;  /* 0xfffffffd00d47547 */ /* 0x000fec000b83ffff */
.L_x_0:
[----:B------:R-:W0:Y:S08]  /*0c70*/  LDC.64 R2, c[0x0][0x388] ;  /* 0x0000e200ff027b82 */ /* 0x000e300000000a00 */
[----:B------:R-:W1:Y:S01]  /*0c80*/  LDC.64 R6, c[0x0][0x390] ;  /* 0x0000e400ff067b82 */ /* 0x000e620000000a00 */
[----:B0-----:R-:W-:-:S05]  /*0c90*/  IMAD.WIDE.U32 R2, R5, 0x4, R2 ;  /* 0x0000000405027825 */ /* 0x001fca00078e0002 */
[----:B------:R-:W-:Y:S01]  /*0ca0*/  STG.E desc[UR10][R2.64], R0 ;  /* 0x0000000002007986 */ /* 0x000fe2000c10190a */
[----:B-1----:R-:W-:-:S05]  /*0cb0*/  IMAD.WIDE.U32 R6, R5, 0x4, R6 ;  /* 0x0000000405067825 */ /* 0x002fca00078e0006 */
[----:B------:R-:W-:Y:S01]  /*0cc0*/  STG.E desc[UR10][R6.64], R4 ;  /* 0x0000000406007986 */ /* 0x000fe2000c10190a */
[----:B------:R-:W-:Y:S05]  /*0cd0*/  EXIT ;  /* 0x000000000000794d */ /* 0x000fea0003800000 */
.L_x_6:
[----:B------:R-:W-:-:S00]  /*0ce0*/  BRA `(.L_x_6) ;  /* 0xfffffffc00fc7947 */ /* 0x000fc0000383ffff */
[----:B------:R-:W-:-:S00]  /*0cf0*/  NOP ;  /* 0x0000000000007918 */ /* 0x000fc00000000000 */
        /* <DEDUP_REMOVED lines=8> */
.L_x_24:


//--------------------- .text._Z31compute_bootstrap_scores_kernelPiS_PfS0_iiiii --------------------------
	.section	.text._Z31compute_bootstrap_scores_kernelPiS_PfS0_iiiii,"ax",@progbits
	.align	128
        .global         _Z31compute_bootstrap_scores_kernelPiS_PfS0_iiiii
        .type           _Z31compute_bootstrap_scores_kernelPiS_PfS0_iiiii,@function
        .size           _Z31compute_bootstrap_scores_kernelPiS_PfS0_iiiii,(.L_x_25 - _Z31compute_bootstrap_scores_kernelPiS_PfS0_iiiii)
        .other          _Z31compute_bootstrap_scores_kernelPiS_PfS0_iiiii,@"STO_CUDA_ENTRY STV_DEFAULT"
_Z31compute_bootstrap_scores_kernelPiS_PfS0_iiiii:
.text._Z31compute_bootstrap_scores_kernelPiS_PfS0_iiiii:
[----:B------:R-:W-:Y:S01]  /*0000*/  LDC R1, c[0x0][0x37c] ;  /* 0x0000df00ff017b82 */ /* 0x000fe20000000800 */
[----:B------:R-:W0:Y:S07]  /*0010*/  S2R R0, SR_TID.X ;  /* 0x0000000000007919 */ /* 0x000e2e0000002100 */
[----:B------:R-:W1:Y:S01]  /*0020*/  S2UR UR6, SR_CTAID.Y ;  /* 0x00000000000679c3 */ /* 0x000e620000002600 */
[----:B------:R-:W2:Y:S01]  /*0030*/  LDCU UR7, c[0x0][0x3a8] ;  /* 0x00007500ff0777ac */ /* 0x000ea20008000800 */
[----:B------:R-:W3:Y:S06]  /*0040*/  S2R R11, SR_CTAID.X ;  /* 0x00000000000b7919 */ /* 0x000eec0000002500 */
[----:B------:R-:W1:Y:S08]  /*0050*/  LDC.64 R4, c[0x0][0x3a0] ;  /* 0x0000e800ff047b82 */ /* 0x000e700000000a00 */
[----:B------:R-:W0:Y:S08]  /*0060*/  S2UR UR4, SR_CTAID.Z ;  /* 0x00000000000479c3 */ /* 0x000e300000002700 */
[----:B------:R-:W0:Y:S01]  /*0070*/  LDC R3, c[0x0][0x360] ;  /* 0x0000d800ff037b82 */ /* 0x000e220000000800 */
[----:B-1----:R-:W-:-:S04]  /*0080*/  ISETP.LE.AND P0, PT, R5, UR6, PT ;  /* 0x0000000605007c0c */ /* 0x002fc8000bf03270 */
[----:B---3--:R-:W-:Y:S01]  /*0090*/  ISETP.GE.OR P0, PT, R11, R4, P0 ;  /* 0x000000040b00720c */ /* 0x008fe20000706670 */
[----:B0-----:R-:W-:-:S05]  /*00a0*/  IMAD R0, R3, UR4, R0 ;  /* 0x0000000403007c24 */ /* 0x001fca000f8e0200 */
[----:B--2---:R-:W-:-:S13]  /*00b0*/  ISETP.GE.OR P0, PT, R0, UR7, P0 ;  /* 0x0000000700007c0c */ /* 0x004fda0008706670 */
[----:B------:R-:W-:Y:S05]  /*00c0*/  @P0 EXIT ;  /* 0x000000000000094d */ /* 0x000fea0003800000 */
[----:B------:R-:W0:Y:S01]  /*00d0*/  LDC.64 R2, c[0x0][0x388] ;  /* 0x0000e200ff027b82 */ /* 0x000e220000000a00 */
[----:B------:R-:W1:Y:S01]  /*00e0*/  LDCU.64 UR4, c[0x0][0x358] ;  /* 0x00006b00ff0477ac */ /* 0x000e620008000a00 */
[----:B0-----:R-:W-:-:S06]  /*00f0*/  IMAD.WIDE.U32 R2, R11, 0x4, R2 ;  /* 0x000000040b027825 */ /* 0x001fcc00078e0002 */
[----:B-1----:R-:W2:Y:S01]  /*0100*/  LDG.E R2, desc[UR4][R2.64] ;  /* 0x0000000402027981 */ /* 0x002ea2000c1e1900 */
[----:B------:R-:W-:Y:S02]  /*0110*/  IMAD R11, R11, R5, UR6 ;  /* 0x000000060b0b7e24 */ /* 0x000fe4000f8e0205 */
[----:B------:R-:W-:Y:S01]  /*0120*/  IMAD.MOV.U32 R10, RZ, RZ, RZ ;  /* 0x000000ffff0a7224 */ /* 0x000fe200078e00ff */
[----:B--2---:R-:W-:-:S13]  /*0130*/  ISETP.GE.AND P0, PT, R2, 0x1, PT ;  /* 0x000000010200780c */ /* 0x004fda0003f06270 */
[----:B------:R-:W-:Y:S05]  /*0140*/  @!P0 BRA `(.L_x_7) ;  /* 0x0000000400348947 */ /* 0x000fea0003800000 */
[----:B------:R-:W0:Y:S01]  /*0150*/  LDCU UR6, c[0x0][0x3b0] ;  /* 0x00007600ff0677ac */ /* 0x000e220008000800 */
[C---:B------:R-:W-:Y:S01]  /*0160*/  ISETP.GE.U32.AND P1, PT, R2.reuse, 0x4, PT ;  /* 0x000000040200780c */ /* 0x040fe20003f26070 */
[----:B------:R-:W-:Y:S01]  /*0170*/  IMAD.MOV.U32 R10, RZ, RZ, RZ ;  /* 0x000000ffff0a7224 */ /* 0x000fe200078e00ff */
[----:B------:R-:W-:Y:S01]  /*0180*/  LOP3.LUT R16, R2, 0x3, RZ, 0xc0, !PT ;  /* 0x0000000302107812 */ /* 0x000fe200078ec0ff */
[----:B------:R-:W1:Y:S01]  /*0190*/  LDCU UR8, c[0x0][0x3ac] ;  /* 0x00007580ff0877ac */ /* 0x000e620008000800 */
[----:B------:R-:W-:Y:S02]  /*01a0*/  IMAD.MOV.U32 R18, RZ, RZ, RZ ;  /* 0x000000ffff127224 */ /* 0x000fe400078e00ff */
[----:B------:R-:W-:Y:S01]  /*01b0*/  ISETP.NE.AND P0, PT, R16, RZ, PT ;  /* 0x000000ff1000720c */ /* 0x000fe20003f05270 */
[----:B0-----:R-:W-:Y:S02]  /*01c0*/  IMAD R17, R11, UR6, RZ ;  /* 0x000000060b117c24 */ /* 0x001fe4000f8e02ff */
[----:B-1----:R-:W-:-:S03]  /*01d0*/  IMAD R14, R0, UR8, RZ ;  /* 0x00000008000e7c24 */ /* 0x002fc6000f8e02ff */
[----:B------:R-:W-:Y:S02]  /*01e0*/  SHF.R.S32.HI R20, RZ, 0x1f, R17 ;  /* 0x0000001fff147819 */ /* 0x000fe40000011411 */
[----:B------:R-:W-:Y:S01]  /*01f0*/  SHF.R.S32.HI R15, RZ, 0x1f, R14 ;  /* 0x0000001fff0f7819 */ /* 0x000fe2000001140e */
[----:B------:R-:W-:Y:S06]  /*0200*/  @!P1 BRA `(.L_x_8) ;  /* 0x0000000000ac9947 */ /* 0x000fec0003800000 */
[----:B------:R-:W0:Y:S01]  /*0210*/  LDC.64 R8, c[0x0][0x380] ;  /* 0x0000e000ff087b82 */ /* 0x000e220000000a00 */
[----:B------:R-:W-:Y:S01]  /*0220*/  LOP3.LUT R18, R2, 0x7ffffffc, RZ, 0xc0, !PT ;  /* 0x7ffffffc02127812 */ /* 0x000fe200078ec0ff */
[----:B------:R-:W-:Y:S01]  /*0230*/  IMAD.MOV.U32 R10, RZ, RZ, RZ ;  /* 0x000000ffff0a7224 */ /* 0x000fe200078e00ff */
[----:B------:R-:W1:Y:S03]  /*0240*/  LDCU.64 UR8, c[0x0][0x390] ;  /* 0x00007200ff0877ac */ /* 0x000e660008000a00 */
[----:B------:R-:W-:Y:S01]  /*0250*/  IMAD.MOV R19, RZ, RZ, -R18 ;  /* 0x000000ffff137224 */ /* 0x000fe200078e0a12 */
[----:B0-----:R-:W-:-:S04]  /*0260*/  LEA R8, P1, R17, R8, 0x2 ;  /* 0x0000000811087211 */ /* 0x001fc800078210ff */
[----:B------:R-:W-:Y:S02]  /*0270*/  IADD3 R8, P2, PT, R8, 0x8, RZ ;  /* 0x0000000808087810 */ /* 0x000fe40007f5e0ff */
[----:B------:R-:W-:-:S05]  /*0280*/  LEA.HI.X R3, R17, R9, R20, 0x2, P1 ;  /* 0x0000000911037211 */ /* 0x000fca00008f1414 */
[----:B-1----:R-:W-:-:S07]  /*0290*/  IMAD.X R3, RZ, RZ, R3, P2 ;  /* 0x000000ffff037224 */ /* 0x002fce00010e0603 */
.L_x_9:
[----:B------:R-:W-:-:S05]  /*02a0*/  IMAD.MOV.U32 R2, RZ, RZ, R8 ;  /* 0x000000ffff027224 */ /* 0x000fca00078e0008 */
[----:B------:R-:W2:Y:S04]  /*02b0*/  LDG.E R4, desc[UR4][R2.64+-0x8] ;  /* 0xfffff80402047981 */ /* 0x000ea8000c1e1900 */
[----:B------:R-:W3:Y:S04]  /*02c0*/  LDG.E R5, desc[UR4][R2.64+-0x4] ;  /* 0xfffffc0402057981 */ /* 0x000ee8000c1e1900 */
[----:B------:R-:W4:Y:S04]  /*02d0*/  LDG.E R6, desc[UR4][R2.64] ;  /* 0x0000000402067981 */ /* 0x000f28000c1e1900 */
[----:B------:R-:W5:Y:S01]  /*02e0*/  LDG.E R12, desc[UR4][R2.64+0x4] ;  /* 0x00000404020c7981 */ /* 0x000f62000c1e1900 */
[----:B--2---:R-:W-:-:S02]  /*02f0*/  IADD3 R9, P1, PT, R14, R4, RZ ;  /* 0x000000040e097210 */ /* 0x004fc40007f3e0ff */
[----:B---3--:R-:W-:Y:S02]  /*0300*/  IADD3 R13, P2, PT, R14, R5, RZ ;  /* 0x000000050e0d7210 */ /* 0x008fe40007f5e0ff */
[-C--:B------:R-:W-:Y:S02]  /*0310*/  LEA.HI.X.SX32 R24, R4, R15.reuse, 0x1, P1 ;  /* 0x0000000f04187211 */ /* 0x080fe400008f0eff */
[----:B------:R-:W-:Y:S02]  /*0320*/  LEA.HI.X.SX32 R22, R5, R15, 0x1, P2 ;  /* 0x0000000f05167211 */ /* 0x000fe400010f0eff */
[----:B------:R-:W-:Y:S02]  /*0330*/  LEA R8, P1, R9, UR8, 0x2 ;  /* 0x0000000809087c11 */ /* 0x000fe4000f8210ff */
[----:B------:R-:W-:Y:S02]  /*0340*/  LEA R4, P2, R13, UR8, 0x2 ;  /* 0x000000080d047c11 */ /* 0x000fe4000f8410ff */
[----:B----4-:R-:W-:-:S02]  /*0350*/  IADD3 R7, P3, PT, R14, R6, RZ ;  /* 0x000000060e077210 */ /* 0x010fc40007f7e0ff */
[----:B------:R-:W-:Y:S02]  /*0360*/  LEA.HI.X R9, R9, UR9, R24, 0x2, P1 ;  /* 0x0000000909097c11 */ /* 0x000fe400088f1418 */
[----:B------:R-:W-:Y:S02]  /*0370*/  LEA.HI.X R5, R13, UR9, R22, 0x2, P2 ;  /* 0x000000090d057c11 */ /* 0x000fe400090f1416 */
[-C--:B------:R-:W-:Y:S02]  /*0380*/  LEA.HI.X.SX32 R22, R6, R15.reuse, 0x1, P3 ;  /* 0x0000000f06167211 */ /* 0x080fe400018f0eff */
[C---:B------:R-:W-:Y:S01]  /*0390*/  LEA R6, P1, R7.reuse, UR8, 0x2 ;  /* 0x0000000807067c11 */ /* 0x040fe2000f8210ff */
[----:B------:R0:W2:Y:S01]  /*03a0*/  LDG.E R9, desc[UR4][R8.64] ;  /* 0x0000000408097981 */ /* 0x0000a2000c1e1900 */
[----:B-----5:R-:W-:Y:S02]  /*03b0*/  IADD3 R13, P2, PT, R14, R12, RZ ;  /* 0x0000000c0e0d7210 */ /* 0x020fe40007f5e0ff */
[----:B------:R-:W-:Y:S01]  /*03c0*/  LEA.HI.X R7, R7, UR9, R22, 0x2, P1 ;  /* 0x0000000907077c11 */ /* 0x000fe200088f1416 */
[----:B------:R-:W3:Y:S01]  /*03d0*/  LDG.E R5, desc[UR4][R4.64] ;  /* 0x0000000404057981 */ /* 0x000ee2000c1e1900 */
[----:B------:R-:W-:-:S02]  /*03e0*/  LEA.HI.X.SX32 R22, R12, R15, 0x1, P2 ;  /* 0x0000000f0c167211 */ /* 0x000fc400010f0eff */
[C---:B------:R-:W-:Y:S02]  /*03f0*/  LEA R12, P1, R13.reuse, UR8, 0x2 ;  /* 0x000000080d0c7c11 */ /* 0x040fe4000f8210ff */
[----:B------:R-:W4:Y:S02]  /*0400*/  LDG.E R7, desc[UR4][R6.64] ;  /* 0x0000000406077981 */ /* 0x000f24000c1e1900 */
[----:B------:R-:W-:-:S06]  /*0410*/  LEA.HI.X R13, R13, UR9, R22, 0x2, P1 ;  /* 0x000000090d0d7c11 */ /* 0x000fcc00088f1416 */
[----:B------:R-:W5:Y:S01]  /*0420*/  LDG.E R13, desc[UR4][R12.64] ;  /* 0x000000040c0d7981 */ /* 0x000f62000c1e1900 */
[----:B------:R-:W-:-:S05]  /*0430*/  VIADD R19, R19, 0x4 ;  /* 0x0000000413137836 */ /* 0x000fca0000000000 */
[----:B------:R-:W-:Y:S02]  /*0440*/  ISETP.NE.AND P1, PT, R19, RZ, PT ;  /* 0x000000ff1300720c */ /* 0x000fe40003f25270 */
[----:B0-----:R-:W-:-:S05]  /*0450*/  IADD3 R8, P2, PT, R2, 0x10, RZ ;  /* 0x0000001002087810 */ /* 0x001fca0007f5e0ff */
[----:B------:R-:W-:Y:S02]  /*0460*/  IMAD.X R3, RZ, RZ, R3, P2 ;  /* 0x000000ffff037224 */ /* 0x000fe400010e0603 */
[----:B--2---:R-:W-:-:S04]  /*0470*/  FADD R10, R9, R10 ;  /* 0x0000000a090a7221 */ /* 0x004fc80000000000 */
[----:B---3--:R-:W-:-:S04]  /*0480*/  FADD R10, R10, R5 ;  /* 0x000000050a0a7221 */ /* 0x008fc80000000000 */
[----:B----4-:R-:W-:-:S04]  /*0490*/  FADD R10, R10, R7 ;  /* 0x000000070a0a7221 */ /* 0x010fc80000000000 */
[----:B-----5:R-:W-:Y:S01]  /*04a0*/  FADD R10, R10, R13 ;  /* 0x0000000d0a0a7221 */ /* 0x020fe20000000000 */
[----:B------:R-:W-:Y:S06]  /*04b0*/  @P1 BRA `(.L_x_9) ;  /* 0xfffffffc00781947 */ /* 0x000fec000383ffff */
.L_x_8:
[----:B------:R-:W-:Y:S05]  /*04c0*/  @!P0 BRA `(.L_x_7) ;  /* 0x0000000000548947 */ /* 0x000fea0003800000 */
[----:B------:R-:W0:Y:S01]  /*04d0*/  LDC.64 R2, c[0x0][0x380] ;  /* 0x0000e000ff027b82 */ /* 0x000e220000000a00 */
[----:B------:R-:W-:Y:S01]  /*04e0*/  IADD3 R8, P0, PT, R17, R18, RZ ;  /* 0x0000001211087210 */ /* 0x000fe20007f1e0ff */
[----:B------:R-:W-:Y:S01]  /*04f0*/  IMAD.MOV R16, RZ, RZ, -R16 ;  /* 0x000000ffff107224 */ /* 0x000fe200078e0a10 */
[----:B------:R-:W1:Y:S03]  /*0500*/  LDCU.64 UR8, c[0x0][0x390] ;  /* 0x00007200ff0877ac */ /* 0x000e660008000a00 */
[----:B------:R-:W-:Y:S01]  /*0510*/  IMAD.X R20, RZ, RZ, R20, P0 ;  /* 0x000000ffff147224 */ /* 0x000fe200000e0614 */
[----:B0-----:R-:W-:-:S04]  /*0520*/  LEA R7, P1, R8, R2, 0x2 ;  /* 0x0000000208077211 */ /* 0x001fc800078210ff */
[----:B-1----:R-:W-:-:S09]  /*0530*/  LEA.HI.X R8, R8, R3, R20, 0x2, P1 ;  /* 0x0000000308087211 */ /* 0x002fd200008f1414 */
.L_x_10:
[----:B------:R-:W-:Y:S02]  /*0540*/  IMAD.MOV.U32 R2, RZ, RZ, R7 ;  /* 0x000000ffff027224 */ /* 0x000fe400078e0007 */
[----:B------:R-:W-:-:S05]  /*0550*/  IMAD.MOV.U32 R3, RZ, RZ, R8 ;  /* 0x000000ffff037224 */ /* 0x000fca00078e0008 */
[----:B------:R-:W2:Y:S01]  /*0560*/  LDG.E R2, desc[UR4][R2.64] ;  /* 0x0000000402027981 */ /* 0x000ea2000c1e1900 */
[----:B------:R-:W-:Y:S01]  /*0570*/  VIADD R16, R16, 0x1 ;  /* 0x0000000110107836 */ /* 0x000fe20000000000 */
[----:B--2---:R-:W-:-:S04]  /*0580*/  IADD3 R5, P0, PT, R14, R2, RZ ;  /* 0x000000020e057210 */ /* 0x004fc80007f1e0ff */
[----:B------:R-:W-:Y:S02]  /*0590*/  LEA.HI.X.SX32 R6, R2, R15, 0x1, P0 ;  /* 0x0000000f02067211 */ /* 0x000fe400000f0eff */
[----:B------:R-:W-:-:S04]  /*05a0*/  LEA R4, P0, R5, UR8, 0x2 ;  /* 0x0000000805047c11 */ /* 0x000fc8000f8010ff */
[----:B------:R-:W-:-:S06]  /*05b0*/  LEA.HI.X R5, R5, UR9, R6, 0x2, P0 ;  /* 0x0000000905057c11 */ /* 0x000fcc00080f1406 */
[----:B------:R-:W2:Y:S01]  /*05c0*/  LDG.E R5, desc[UR4][R4.64] ;  /* 0x0000000404057981 */ /* 0x000ea2000c1e1900 */
[----:B------:R-:W-:Y:S02]  /*05d0*/  ISETP.NE.AND P0, PT, R16, RZ, PT ;  /* 0x000000ff1000720c */ /* 0x000fe40003f05270 */
[----:B------:R-:W-:-:S05]  /*05e0*/  IADD3 R7, P1, PT, R7, 0x4, RZ ;  /* 0x0000000407077810 */ /* 0x000fca0007f3e0ff */
[----:B------:R-:W-:Y:S02]  /*05f0*/  IMAD.X R8, RZ, RZ, R8, P1 ;  /* 0x000000ffff087224 */ /* 0x000fe400008e0608 */
[----:B--2---:R-:W-:-:S04]  /*0600*/  FADD R10, R5, R10 ;  /* 0x0000000a050a7221 */ /* 0x004fc80000000000 */
[----:B------:R-:W-:Y:S05]  /*0610*/  @P0 BRA `(.L_x_10) ;  /* 0xfffffffc00c80947 */ /* 0x000fea000383ffff */
.L_x_7:
[----:B------:R-:W0:Y:S01]  /*0620*/  LDC.64 R2, c[0x0][0x398] ;  /* 0x0000e600ff027b82 */ /* 0x000e220000000a00 */
[----:B------:R-:W-:-:S04]  /*0630*/  IMAD R11, R11, UR7, R0 ;  /* 0x000000070b0b7c24 */ /* 0x000fc8000f8e0200 */
[----:B0-----:R-:W-:-:S05]  /*0640*/  IMAD.WIDE.U32 R2, R11, 0x4, R2 ;  /* 0x000000040b027825 */ /* 0x001fca00078e0002 */
[----:B------:R-:W-:Y:S01]  /*0650*/  STG.E desc[UR4][R2.64], R10 ;  /* 0x0000000a02007986 */ /* 0x000fe2000c101904 */
[----:B------:R-:W-:Y:S05]  /*0660*/  EXIT ;  /* 0x000000000000794d */ /* 0x000fea0003800000 */
.L_x_11:
        /* <DEDUP_REMOVED lines=9> */
.L_x_25:


//--------------------- .text._Z22find_best_genus_kernelPfPiS_iii --------------------------
	.section	.text._Z22find_best_genus_kernelPfPiS_iii,"ax",@progbits
	.align	128
        .global         _Z22find_best_genus_kernelPfPiS_iii
        .type           _Z22find_best_genus_kernelPfPiS_iii,@function
        .size           _Z22find_best_genus_kernelPfPiS_iii,(.L_x_26 - _Z22find_best_genus_kernelPfPiS_iii)
        .other          _Z22find_best_genus_kernelPfPiS_iii,@"STO_CUDA_ENTRY STV_DEFAULT"
_Z22find_best_genus_kernelPfPiS_iii:
.text._Z22find_best_genus_kernelPfPiS_iii:
[----:B------:R-:W-:Y:S01]  /*0000*/  LDC R1, c[0x0][0x37c] ;  /* 0x0000df00ff017b82 */ /* 0x000fe20000000800 */
[----:B------:R-:W0:Y:S07]  /*0010*/  S2R R0, SR_TID.X ;  /* 0x0000000000007919 */ /* 0x000e2e0000002100 */
[----:B------:R-:W0:Y:S01]  /*0020*/  S2UR UR4, SR_CTAID.X ;  /* 0x00000000000479c3 */ /* 0x000e220000002500 */
[----:B------:R-:W1:Y:S07]  /*0030*/  LDCU UR5, c[0x0][0x398] ;  /* 0x00007300ff0577ac */ /* 0x000e6e0008000800 */
[----:B------:R-:W0:Y:S02]  /*0040*/  LDC R5, c[0x0][0x360] ;  /* 0x0000d800ff057b82 */ /* 0x000e240000000800 */
[----:B0-----:R-:W-:-:S05]  /*0050*/  IMAD R5, R5, UR4, R0 ;  /* 0x0000000405057c24 */ /* 0x001fca000f8e0200 */
[----:B-1----:R-:W-:-:S13]  /*0060*/  ISETP.GE.AND P0, PT, R5, UR5, PT ;  /* 0x0000000505007c0c */ /* 0x002fda000bf06270 */
[----:B------:R-:W-:Y:S05]  /*0070*/  @P0 EXIT ;  /* 0x000000000000094d */ /* 0x000fea0003800000 */
[----:B------:R-:W0:Y:S01]  /*0080*/  LDCU UR6, c[0x0][0x39c] ;  /* 0x00007380ff0677ac */ /* 0x000e220008000800 */
[----:B------:R-:W-:Y:S02]  /*0090*/  IMAD.MOV.U32 R0, RZ, RZ, -0x1 ;  /* 0xffffffffff007424 */ /* 0x000fe400078e00ff */
[----:B------:R-:W-:Y:S01]  /*00a0*/  IMAD.MOV.U32 R4, RZ, RZ, -0xeb60d36 ;  /* 0xf149f2caff047424 */ /* 0x000fe200078e00ff */
[----:B------:R-:W1:Y:S01]  /*00b0*/  LDCU.64 UR10, c[0x0][0x358] ;  /* 0x00006b00ff0a77ac */ /* 0x000e620008000a00 */
        /* <DEDUP_REMOVED lines=16> */
.L_x_14:
        /* <DEDUP_REMOVED lines=73> */
.L_x_13:
        /* <DEDUP_REMOVED lines=45> */
.L_x_15:
        /* <DEDUP_REMOVED lines=29> */
.L_x_16:
        /* <DEDUP_REMOVED lines=10> */
.L_x_17:
        /* <DEDUP_REMOVED lines=11> */
.L_x_12:
[----:B------:R-:W0:Y:S08]  /*0c40*/  LDC.64 R2, c[0x0][0x388] ;  /* 0x0000e200ff027b82 */ /* 0x000e300000000a00 */
[----:B------:R-:W1:Y:S01]  /*0c50*/  LDC.64 R6, c[0x0][0x390] ;  /* 0x0000e400ff067b82 */ /* 0x000e620000000a00 */
[----:B0-----:R-:W-:-:S05]  /*0c60*/  IMAD.WIDE R2, R5, 0x4, R2 ;  /* 0x0000000405027825 */ /* 0x001fca00078e0202 */
[----:B------:R-:W-:Y:S01]  /*0c70*/  STG.E desc[UR10][R2.64], R0 ;  /* 0x0000000002007986 */ /* 0x000fe2000c10190a */
[----:B-1----:R-:W-:-:S05]  /*0c80*/  IMAD.WIDE R6, R5, 0x4, R6 ;  /* 0x0000000405067825 */ /* 0x002fca00078e0206 */
[----:B------:R-:W-:Y:S01]  /*0c90*/  STG.E desc[UR10][R6.64], R4 ;  /* 0x0000000406007986 */ /* 0x000fe2000c10190a */
[----:B------:R-:W-:Y:S05]  /*0ca0*/  EXIT ;  /* 0x000000000000794d */ /* 0x000fea0003800000 */
.L_x_18:
        /* <DEDUP_REMOVED lines=13> */
.L_x_26:


//--------------------- .text._Z27compute_genus_scores_kernelPiS_PfS0_iiii --------------------------
	.section	.text._Z27compute_genus_scores_kernelPiS_PfS0_iiii,"ax",@progbits
	.align	128
        .global         _Z27compute_genus_scores_kernelPiS_PfS0_iiii
        .type           _Z27compute_genus_scores_kernelPiS_PfS0_iiii,@function
        .size           _Z27compute_genus_scores_kernelPiS_PfS0_iiii,(.L_x_27 - _Z27compute_genus_scores_kernelPiS_PfS0_iiii)
        .other          _Z27compute_genus_scores_kernelPiS_PfS0_iiii,@"STO_CUDA_ENTRY STV_DEFAULT"
_Z27compute_genus_scores_kernelPiS_PfS0_iiii:
.text._Z27compute_genus_scores_kernelPiS_PfS0_iiii:
[----:B------:R-:W-:Y:S01]  /*0000*/  LDC R1, c[0x0][0x37c] ;  /* 0x0000df00ff017b82 */ /* 0x000fe20000000800 */
[----:B------:R-:W0:Y:S07]  /*0010*/  S2R R11, SR_TID.X ;  /* 0x00000000000b7919 */ /* 0x000e2e0000002100 */
[----:B------:R-:W0:Y:S01]  /*0020*/  S2UR UR4, SR_CTAID.Y ;  /* 0x00000000000479c3 */ /* 0x000e220000002600 */
[----:B------:R-:W1:Y:S01]  /*0030*/  LDCU.64 UR6, c[0x0][0x3a0] ;  /* 0x00007400ff0677ac */ /* 0x000e620008000a00 */
[----:B------:R-:W2:Y:S06]  /*0040*/  S2R R0, SR_CTAID.X ;  /* 0x0000000000007919 */ /* 0x000eac0000002500 */
[----:B------:R-:W0:Y:S02]  /*0050*/  LDC R2, c[0x0][0x360] ;  /* 0x0000d800ff027b82 */ /* 0x000e240000000800 */
[----:B0-----:R-:W-:-:S05]  /*0060*/  IMAD R11, R2, UR4, R11 ;  /* 0x00000004020b7c24 */ /* 0x001fca000f8e020b */
[----:B-1----:R-:W-:-:S04]  /*0070*/  ISETP.GE.AND P0, PT, R11, UR7, PT ;  /* 0x000000070b007c0c */ /* 0x002fc8000bf06270 */
[----:B--2---:R-:W-:-:S13]  /*0080*/  ISETP.GE.OR P0, PT, R0, UR6, P0 ;  /* 0x0000000600007c0c */ /* 0x004fda0008706670 */
[----:B------:R-:W-:Y:S05]  /*0090*/  @P0 EXIT ;  /* 0x000000000000094d */ /* 0x000fea0003800000 */
[----:B------:R-:W0:Y:S01]  /*00a0*/  LDC.64 R2, c[0x0][0x388] ;  /* 0x0000e200ff027b82 */ /* 0x000e220000000a00 */
[----:B------:R-:W1:Y:S01]  /*00b0*/  LDCU.64 UR4, c[0x0][0x358] ;  /* 0x00006b00ff0477ac */ /* 0x000e620008000a00 */
[----:B0-----:R-:W-:-:S06]  /*00c0*/  IMAD.WIDE.U32 R2, R0, 0x4, R2 ;  /* 0x0000000400027825 */ /* 0x001fcc00078e0002 */
[----:B-1----:R-:W2:Y:S01]  /*00d0*/  LDG.E R2, desc[UR4][R2.64] ;  /* 0x0000000402027981 */ /* 0x002ea2000c1e1900 */
[----:B------:R-:W-:Y:S01]  /*00e0*/  IMAD.MOV.U32 R10, RZ, RZ, RZ ;  /* 0x000000ffff0a7224 */ /* 0x000fe200078e00ff */
[----:B--2---:R-:W-:-:S13]  /*00f0*/  ISETP.GE.AND P0, PT, R2, 0x1, PT ;  /* 0x000000010200780c */ /* 0x004fda0003f06270 */
[----:B------:R-:W-:Y:S05]  /*0100*/  @!P0 BRA `(.L_x_19) ;  /* 0x0000000400308947 */ /* 0x000fea0003800000 */
[----:B------:R-:W0:Y:S01]  /*0110*/  LDCU.64 UR8, c[0x0][0x3a8] ;  /* 0x00007500ff0877ac */ /* 0x000e220008000a00 */
[C---:B------:R-:W-:Y:S01]  /*0120*/  ISETP.GE.U32.AND P1, PT, R2.reuse, 0x4, PT ;  /* 0x000000040200780c */ /* 0x040fe20003f26070 */
[----:B------:R-:W-:Y:S01]  /*0130*/  IMAD.MOV.U32 R10, RZ, RZ, RZ ;  /* 0x000000ffff0a7224 */ /* 0x000fe200078e00ff */
[----:B------:R-:W-:Y:S01]  /*0140*/  LOP3.LUT R16, R2, 0x3, RZ, 0xc0, !PT ;  /* 0x0000000302107812 */ /* 0x000fe200078ec0ff */
[----:B------:R-:W-:-:S03]  /*0150*/  IMAD.MOV.U32 R18, RZ, RZ, RZ ;  /* 0x000000ffff127224 */ /* 0x000fc600078e00ff */
[----:B------:R-:W-:Y:S01]  /*0160*/  ISETP.NE.AND P0, PT, R16, RZ, PT ;  /* 0x000000ff1000720c */ /* 0x000fe20003f05270 */
[----:B0-----:R-:W-:Y:S02]  /*0170*/  IMAD R17, R0, UR9, RZ ;  /* 0x0000000900117c24 */ /* 0x001fe4000f8e02ff */
[----:B------:R-:W-:-:S03]  /*0180*/  IMAD R14, R11, UR8, RZ ;  /* 0x000000080b0e7c24 */ /* 0x000fc6000f8e02ff */
        /* <DEDUP_REMOVED lines=12> */
.L_x_21:
        /* <DEDUP_REMOVED lines=34> */
.L_x_20:
        /* <DEDUP_REMOVED lines=8> */
.L_x_22:
        /* <DEDUP_REMOVED lines=14> */
.L_x_19:
[----:B------:R-:W0:Y:S01]  /*05d0*/  LDC.64 R2, c[0x0][0x398] ;  /* 0x0000e600ff027b82 */ /* 0x000e220000000a00 */
[----:B------:R-:W-:-:S04]  /*05e0*/  IMAD R11, R0, UR7, R11 ;  /* 0x00000007000b7c24 */ /* 0x000fc8000f8e020b */
[----:B0-----:R-:W-:-:S05]  /*05f0*/  IMAD.WIDE.U32 R2, R11, 0x4, R2 ;  /* 0x000000040b027825 */ /* 0x001fca00078e0002 */
[----:B------:R-:W-:Y:S01]  /*0600*/  STG.E desc[UR4][R2.64], R10 ;  /* 0x0000000a02007986 */ /* 0x000fe2000c101904 */
[----:B------:R-:W-:Y:S05]  /*0610*/  EXIT ;  /* 0x000000000000794d */ /* 0x000fea0003800000 */
.L_x_23:
        /* <DEDUP_REMOVED lines=14> */
.L_x_27:


//--------------------- .nv.shared.reserved.0     --------------------------
	.section	.nv.shared.reserved.0,"aw",@nobits
	.weak		__nv_reservedSMEM_offset_0_alias
	.size		__nv_reservedSMEM_offset_0_alias, 0, 64
	.other		__nv_reservedSMEM_offset_0_alias,@"STO_CUDA_RESERVED_SHARED STV_DEFAULT"
__nv_reservedSMEM_offset_0_alias:
	.zero		0
	.zero		64


//--------------------- .nv.constant0._Z32find_best_bootstrap_genus_kernelPfPiS_iiii --------------------------
	.section	.nv.constant0._Z32find_best_bootstrap_genus_kernelPfPiS_iiii,"a",@progbits
	.sectionflags	@""
	.align	4
.nv.constant0._Z32find_best_bootstrap_genus_kernelPfPiS_iiii:
	.zero		936


//--------------------- .nv.constant0._Z31compute_bootstrap_scores_kernelPiS_PfS0_iiiii --------------------------
	.section	.nv.constant0._Z31compute_bootstrap_scores_kernelPiS_PfS0_iiiii,"a",@progbits
	.sectionflags	@""
	.align	4
.nv.constant0._Z31compute_bootstrap_scores_kernelPiS_PfS0_iiiii:
	.zero		948


//--------------------- .nv.constant0._Z22find_best_genus_kernelPfPiS_iii --------------------------
	.section	.nv.constant0._Z22find_best_genus_kernelPfPiS_iii,"a",@progbits
	.sectionflags	@""
	.align	4
.nv.constant0._Z22find_best_genus_kernelPfPiS_iii:
	.zero		932


//--------------------- .nv.constant0._Z27compute_genus_scores_kernelPiS_PfS0_iiii --------------------------
	.section	.nv.constant0._Z27compute_genus_scores_kernelPiS_PfS0_iiii,"a",@progbits
	.sectionflags	@""
	.align	4
.nv.constant0._Z27compute_genus_scores_kernelPiS_PfS0_iiii:
	.zero		944


//--------------------- SYMBOLS --------------------------

	.type		.nv.reservedSmem.offset0,@object
	.size		.nv.reservedSmem.offset0,0x4
